	.target	sm_100a

	.elftype	@"ET_EXEC"


//--------------------- .note.nv.tkinfo           --------------------------
	.section	.note.nv.tkinfo,"",@"SHT_NOTE"
	.sectionflags	@"SHF_NOTE_NV_TKINFO"
	.tkinfo
        /*0018*/ 	.word	0x00000002
        /*0030*/ 	.string	""
        /*0030*/ 	.string	"ptxas"
        /*0030*/ 	.string	"Cuda compilation tools, release 13.0, V13.0.88"
        /*0030*/ 	.string	"Build cuda_13.0.r13.0/compiler.36424714_0"
        /*0030*/ 	.string	"-arch sm_100a -m 64 "



//--------------------- .note.nv.cuinfo           --------------------------
	.section	.note.nv.cuinfo,"",@"SHT_NOTE"
	.sectionflags	@"SHF_NOTE_NV_CUINFO"
        /*0018*/ 	.short	0x0002
        /*001a*/ 	.short	0x0064
        /*001c*/ 	.short	0x0082
	.zero		2


//--------------------- .nv.info                  --------------------------
	.section	.nv.info,"",@"SHT_CUDA_INFO"
	.align	4


	//----- nvinfo : EIATTR_REGCOUNT
	.align		4
        /*0000*/ 	.byte	0x04, 0x2f
        /*0002*/ 	.short	(.L_19 - .L_18)
	.align		4
.L_18:
        /*0004*/ 	.word	index@(_ZN7cutlass13device_kernelINS_4gemm6kernel13GemmUniversalIN4cute5tupleIJiiiiEEENS1_10collective13CollectiveMmaINS1_35MainloopSm100TmaUmmaWarpSpecializedILi4ELi2ELi4ENS5_IJNS4_1CILi1EEESB_SB_EEEEENS5_IJNSA_ILi64EEESE_NSA_ILi128EEEEEEaNS5_IJlSB_lEEEaSH_NS4_8TiledMMAINS4_8MMA_AtomIJNS4_15SM100_MMA_S8_SSIaaiLi64ELi64ELNS4_4UMMA5MajorE0ELSM_0ELNSL_8SaturateE0EEEEEENS4_6LayoutISC_NS5_IJNSA_ILi0EEESR_SR_EEEEENS5_IJNS4_10UnderscoreESU_SU_EEEEENS4_13SM90_TMA_LOADENS4_14ComposedLayoutINS4_7SwizzleILi3ELi4ELi3EEENS4_18smem_ptr_flag_bitsILi8EEENSQ_INS5_IJNSA_ILi8EEESF_EEENS5_IJSF_SB_EEEEEEEvNS4_8identityESX_S17_vS18_EENS_8epilogue10collective18CollectiveEpilogueINS1A_23Sm100TmaWarpSpecializedILi1ELi1ELi32ELb0ELb0EEEJSG_NS5_IJNSQ_ISE_SB_EES1F_EEEaSH_aSH_NS1A_6fusion15FusionCallbacksIS1E_NS1H_17LinearCombinationIaiaiLNS_15FloatRoundStyleE2EEESG_S1G_JEEENS4_5SM1004TMEM4LOAD26SM100_TMEM_LOAD_16dp32b32xESX_NSY_INSZ_ILi2ELi4ELi3EEES12_NSQ_INS5_IJS13_SE_EEENS5_IJSE_SB_EEEEEEENS4_39AutoVectorizingCopyWithAssumedAlignmentILi128EEENS4_14SM90_TMA_STOREES1V_S1X_S1X_EEEvvEEEEvNT_6ParamsE)
        /*0008*/ 	.word	0x0000007b


	//----- nvinfo : EIATTR_FRAME_SIZE
	.align		4
.L_19:
        /*000c*/ 	.byte	0x04, 0x11
        /*000e*/ 	.short	(.L_21 - .L_20)
	.align		4
.L_20:
        /*0010*/ 	.word	index@($__internal_2_$__cuda_sm10x_tcgen05_guardrail_trap_unallocated_columns_being_dealloced)
        /*0014*/ 	.word	0x00000000


	//----- nvinfo : EIATTR_FRAME_SIZE
	.align		4
.L_21:
        /*0018*/ 	.byte	0x04, 0x11
        /*001a*/ 	.short	(.L_23 - .L_22)
	.align		4
.L_22:
        /*001c*/ 	.word	index@($__internal_1_$__cuda_sm10x_tcgen05_guardrail_trap_phase_invalid_during_alloc)
        /*0020*/ 	.word	0x00000000


	//----- nvinfo : EIATTR_FRAME_SIZE
	.align		4
.L_23:
        /*0024*/ 	.byte	0x04, 0x11
        /*0026*/ 	.short	(.L_25 - .L_24)
	.align		4
.L_24:
        /*0028*/ 	.word	index@($__internal_0_$__cuda_sm10x_tcgen05_guardrail_trap_col_being_dealloced_not_returned_by_alloc)
        /*002c*/ 	.word	0x00000000


	//----- nvinfo : EIATTR_FRAME_SIZE
	.align		4
.L_25:
        /*0030*/ 	.byte	0x04, 0x11
        /*0032*/ 	.short	(.L_27 - .L_26)
	.align		4
.L_26:
        /*0034*/ 	.word	index@(_ZN7cutlass13device_kernelINS_4gemm6kernel13GemmUniversalIN4cute5tupleIJiiiiEEENS1_10collective13CollectiveMmaINS1_35MainloopSm100TmaUmmaWarpSpecializedILi4ELi2ELi4ENS5_IJNS4_1CILi1EEESB_SB_EEEEENS5_IJNSA_ILi64EEESE_NSA_ILi128EEEEEEaNS5_IJlSB_lEEEaSH_NS4_8TiledMMAINS4_8MMA_AtomIJNS4_15SM100_MMA_S8_SSIaaiLi64ELi64ELNS4_4UMMA5MajorE0ELSM_0ELNSL_8SaturateE0EEEEEENS4_6LayoutISC_NS5_IJNSA_ILi0EEESR_SR_EEEEENS5_IJNS4_10UnderscoreESU_SU_EEEEENS4_13SM90_TMA_LOADENS4_14ComposedLayoutINS4_7SwizzleILi3ELi4ELi3EEENS4_18smem_ptr_flag_bitsILi8EEENSQ_INS5_IJNSA_ILi8EEESF_EEENS5_IJSF_SB_EEEEEEEvNS4_8identityESX_S17_vS18_EENS_8epilogue10collective18CollectiveEpilogueINS1A_23Sm100TmaWarpSpecializedILi1ELi1ELi32ELb0ELb0EEEJSG_NS5_IJNSQ_ISE_SB_EES1F_EEEaSH_aSH_NS1A_6fusion15FusionCallbacksIS1E_NS1H_17LinearCombinationIaiaiLNS_15FloatRoundStyleE2EEESG_S1G_JEEENS4_5SM1004TMEM4LOAD26SM100_TMEM_LOAD_16dp32b32xESX_NSY_INSZ_ILi2ELi4ELi3EEES12_NSQ_INS5_IJS13_SE_EEENS5_IJSE_SB_EEEEEEENS4_39AutoVectorizingCopyWithAssumedAlignmentILi128EEENS4_14SM90_TMA_STOREES1V_S1X_S1X_EEEvvEEEEvNT_6ParamsE)
        /*0038*/ 	.word	0x00000000


	//----- nvinfo : EIATTR_MIN_STACK_SIZE
	.align		4
.L_27:
        /*003c*/ 	.byte	0x04, 0x12
        /*003e*/ 	.short	(.L_29 - .L_28)
	.align		4
.L_28:
        /*0040*/ 	.word	index@(_ZN7cutlass13device_kernelINS_4gemm6kernel13GemmUniversalIN4cute5tupleIJiiiiEEENS1_10collective13CollectiveMmaINS1_35MainloopSm100TmaUmmaWarpSpecializedILi4ELi2ELi4ENS5_IJNS4_1CILi1EEESB_SB_EEEEENS5_IJNSA_ILi64EEESE_NSA_ILi128EEEEEEaNS5_IJlSB_lEEEaSH_NS4_8TiledMMAINS4_8MMA_AtomIJNS4_15SM100_MMA_S8_SSIaaiLi64ELi64ELNS4_4UMMA5MajorE0ELSM_0ELNSL_8SaturateE0EEEEEENS4_6LayoutISC_NS5_IJNSA_ILi0EEESR_SR_EEEEENS5_IJNS4_10UnderscoreESU_SU_EEEEENS4_13SM90_TMA_LOADENS4_14ComposedLayoutINS4_7SwizzleILi3ELi4ELi3EEENS4_18smem_ptr_flag_bitsILi8EEENSQ_INS5_IJNSA_ILi8EEESF_EEENS5_IJSF_SB_EEEEEEEvNS4_8identityESX_S17_vS18_EENS_8epilogue10collective18CollectiveEpilogueINS1A_23Sm100TmaWarpSpecializedILi1ELi1ELi32ELb0ELb0EEEJSG_NS5_IJNSQ_ISE_SB_EES1F_EEEaSH_aSH_NS1A_6fusion15FusionCallbacksIS1E_NS1H_17LinearCombinationIaiaiLNS_15FloatRoundStyleE2EEESG_S1G_JEEENS4_5SM1004TMEM4LOAD26SM100_TMEM_LOAD_16dp32b32xESX_NSY_INSZ_ILi2ELi4ELi3EEES12_NSQ_INS5_IJS13_SE_EEENS5_IJSE_SB_EEEEEEENS4_39AutoVectorizingCopyWithAssumedAlignmentILi128EEENS4_14SM90_TMA_STOREES1V_S1X_S1X_EEEvvEEEEvNT_6ParamsE)
        /*0044*/ 	.word	0x00000000
.L_29:


//--------------------- .nv.compat                --------------------------
	.section	.nv.compat,"",@"SHT_CUDA_COMPAT_INFO"
	.align	4
        /*0000*/ 	.byte	0x02, 0x09, 0x01, 0x00, 0x02, 0x02, 0x03, 0x00, 0x02, 0x05, 0x06, 0x00, 0x03, 0x07, 0x01, 0x01
        /*0010*/ 	.byte	0x02, 0x03, 0x01, 0x00, 0x02, 0x06, 0x01, 0x00, 0x04, 0x0b, 0x08, 0x00, 0x01, 0x00, 0x00, 0x00
        /*0020*/ 	.byte	0x00, 0x00, 0x00, 0x00


//--------------------- .nv.info._ZN7cutlass13device_kernelINS_4gemm6kernel13GemmUniversalIN4cute5tupleIJiiiiEEENS1_10collective13CollectiveMmaINS1_35MainloopSm100TmaUmmaWarpSpecializedILi4ELi2ELi4ENS5_IJNS4_1CILi1EEESB_SB_EEEEENS5_IJNSA_ILi64EEESE_NSA_ILi128EEEEEEaNS5_IJlSB_lEEEaSH_NS4_8TiledMMAINS4_8MMA_AtomIJNS4_15SM100_MMA_S8_SSIaaiLi64ELi64ELNS4_4UMMA5MajorE0ELSM_0ELNSL_8SaturateE0EEEEEENS4_6LayoutISC_NS5_IJNSA_ILi0EEESR_SR_EEEEENS5_IJNS4_10UnderscoreESU_SU_EEEEENS4_13SM90_TMA_LOADENS4_14ComposedLayoutINS4_7SwizzleILi3ELi4ELi3EEENS4_18smem_ptr_flag_bitsILi8EEENSQ_INS5_IJNSA_ILi8EEESF_EEENS5_IJSF_SB_EEEEEEEvNS4_8identityESX_S17_vS18_EENS_8epilogue10collective18CollectiveEpilogueINS1A_23Sm100TmaWarpSpecializedILi1ELi1ELi32ELb0ELb0EEEJSG_NS5_IJNSQ_ISE_SB_EES1F_EEEaSH_aSH_NS1A_6fusion15FusionCallbacksIS1E_NS1H_17LinearCombinationIaiaiLNS_15FloatRoundStyleE2EEESG_S1G_JEEENS4_5SM1004TMEM4LOAD26SM100_TMEM_LOAD_16dp32b32xESX_NSY_INSZ_ILi2ELi4ELi3EEES12_NSQ_INS5_IJS13_SE_EEENS5_IJSE_SB_EEEEEEENS4_39AutoVectorizingCopyWithAssumedAlignmentILi128EEENS4_14SM90_TMA_STOREES1V_S1X_S1X_EEEvvEEEEvNT_6ParamsE --------------------------
	.section	.nv.info._ZN7cutlass13device_kernelINS_4gemm6kernel13GemmUniversalIN4cute5tupleIJiiiiEEENS1_10collective13CollectiveMmaINS1_35MainloopSm100TmaUmmaWarpSpecializedILi4ELi2ELi4ENS5_IJNS4_1CILi1EEESB_SB_EEEEENS5_IJNSA_ILi64EEESE_NSA_ILi128EEEEEEaNS5_IJlSB_lEEEaSH_NS4_8TiledMMAINS4_8MMA_AtomIJNS4_15SM100_MMA_S8_SSIaaiLi64ELi64ELNS4_4UMMA5MajorE0ELSM_0ELNSL_8SaturateE0EEEEEENS4_6LayoutISC_NS5_IJNSA_ILi0EEESR_SR_EEEEENS5_IJNS4_10UnderscoreESU_SU_EEEEENS4_13SM90_TMA_LOADENS4_14ComposedLayoutINS4_7SwizzleILi3ELi4ELi3EEENS4_18smem_ptr_flag_bitsILi8EEENSQ_INS5_IJNSA_ILi8EEESF_EEENS5_IJSF_SB_EEEEEEEvNS4_8identityESX_S17_vS18_EENS_8epilogue10collective18CollectiveEpilogueINS1A_23Sm100TmaWarpSpecializedILi1ELi1ELi32ELb0ELb0EEEJSG_NS5_IJNSQ_ISE_SB_EES1F_EEEaSH_aSH_NS1A_6fusion15FusionCallbacksIS1E_NS1H_17LinearCombinationIaiaiLNS_15FloatRoundStyleE2EEESG_S1G_JEEENS4_5SM1004TMEM4LOAD26SM100_TMEM_LOAD_16dp32b32xESX_NSY_INSZ_ILi2ELi4ELi3EEES12_NSQ_INS5_IJS13_SE_EEENS5_IJSE_SB_EEEEEEENS4_39AutoVectorizingCopyWithAssumedAlignmentILi128EEENS4_14SM90_TMA_STOREES1V_S1X_S1X_EEEvvEEEEvNT_6ParamsE,"",@"SHT_CUDA_INFO"
	.sectionflags	@""
	.align	4


	//----- nvinfo : EIATTR_CUDA_API_VERSION
	.align		4
        /*0000*/ 	.byte	0x04, 0x37
        /*0002*/ 	.short	(.L_31 - .L_30)
.L_30:
        /*0004*/ 	.word	0x00000082


	//----- nvinfo : EIATTR_KPARAM_INFO
	.align		4
.L_31:
        /*0008*/ 	.byte	0x04, 0x17
        /*000a*/ 	.short	(.L_33 - .L_32)
.L_32:
        /*000c*/ 	.word	0x00000000
        /*0010*/ 	.short	0x0000
        /*0012*/ 	.short	0x0000
        /*0014*/ 	.byte	0x00, 0xf0, 0x01, 0x20


	//----- nvinfo : EIATTR_AT_ENTRY_FRAGMENTS
	.align		4
.L_33:
        /*0018*/ 	.byte	0x04, 0x4f
        /*001a*/ 	.short	(.L_35 - .L_34)


	//   ....[0]....
.L_34:
        /*001c*/ 	.word	0x00000006


	//----- nvinfo : EIATTR_RESERVED_SMEM_USED
	.align		4
.L_35:
        /*0020*/ 	.byte	0x01, 0x41
	.zero		2


	//----- nvinfo : EIATTR_SPARSE_MMA_MASK
	.align		4
        /*0024*/ 	.byte	0x03, 0x50
        /*0026*/ 	.short	0x0000


	//----- nvinfo : EIATTR_TCGEN05_1CTA_USED
	.align		4
        /*0028*/ 	.byte	0x01, 0x51
	.zero		2


	//----- nvinfo : EIATTR_MAXREG_COUNT
	.align		4
        /*002c*/ 	.byte	0x03, 0x1b
        /*002e*/ 	.short	0x00ff


	//----- nvinfo : EIATTR_NUM_BARRIERS
	.align		4
        /*0030*/ 	.byte	0x02, 0x4c
        /*0032*/ 	.byte	0x07
	.zero		1


	//----- nvinfo : EIATTR_EXTERNS
	.align		4
        /*0034*/ 	.byte	0x04, 0x0f
        /*0036*/ 	.short	(.L_37 - .L_36)


	//   ....[0]....
	.align		4
.L_36:
        /*0038*/ 	.word	index@(__assertfail)


	//----- nvinfo : EIATTR_MERCURY_ISA_VERSION
	.align		4
.L_37:
        /*003c*/ 	.byte	0x03, 0x5f
        /*003e*/ 	.short	0x0101


	//----- nvinfo : EIATTR_INT_WARP_WIDE_INSTR_OFFSETS
	.align		4
        /*0040*/ 	.byte	0x04, 0x31
        /*0042*/ 	.short	(.L_39 - .L_38)


	//   ....[0]....
.L_38:
        /*0044*/ 	.word	0x00001d60


	//   ....[1]....
        /*0048*/ 	.word	0x00003810


	//   ....[2]....
        /*004c*/ 	.word	0x00003830


	//   ....[3]....
        /*0050*/ 	.word	0x00003860


	//   ....[4]....
        /*0054*/ 	.word	0x00004270


	//   ....[5]....
        /*0058*/ 	.word	0x00004360


	//----- nvinfo : EIATTR_COOP_GROUP_MASK_REGIDS
	.align		4
.L_39:
        /*005c*/ 	.byte	0x04, 0x29
        /*005e*/ 	.short	(.L_41 - .L_40)


	//   ....[0]....
.L_40:
        /*0060*/ 	.word	0xffffffff


	//   ....[1]....
        /*0064*/ 	.word	0xffffffff


	//   ....[2]....
        /*0068*/ 	.word	0xffffffff


	//   ....[3]....
        /*006c*/ 	.word	0xffffffff


	//   ....[4]....
        /*0070*/ 	.word	0xffffffff


	//   ....[5]....
        /*0074*/ 	.word	0xffffffff


	//   ....[6]....
        /*0078*/ 	.word	0xffffffff


	//   ....[7]....
        /*007c*/ 	.word	0xffffffff


	//   ....[8]....
        /*0080*/ 	.word	0xffffffff


	//   ....[9]....
        /*0084*/ 	.word	0xffffffff


	//   ....[10]....
        /*0088*/ 	.word	0xffffffff


	//   ....[11]....
        /*008c*/ 	.word	0xffffffff


	//   ....[12]....
        /*0090*/ 	.word	0xffffffff


	//----- nvinfo : EIATTR_COOP_GROUP_INSTR_OFFSETS
	.align		4
.L_41:
        /*0094*/ 	.byte	0x04, 0x28
        /*0096*/ 	.short	(.L_43 - .L_42)


	//   ....[0]....
.L_42:
        /*0098*/ 	.word	0x00000090


	//   ....[1]....
        /*009c*/ 	.word	0x000004d0


	//   ....[2]....
        /*00a0*/ 	.word	0x00000640


	//   ....[3]....
        /*00a4*/ 	.word	0x00000780


	//   ....[4]....
        /*00a8*/ 	.word	0x00000880


	//   ....[5]....
        /*00ac*/ 	.word	0x000009f0


	//   ....[6]....
        /*00b0*/ 	.word	0x00000b90


	//   ....[7]....
        /*00b4*/ 	.word	0x00001c40


	//   ....[8]....
        /*00b8*/ 	.word	0x00002a20


	//   ....[9]....
        /*00bc*/ 	.word	0x00002c30


	//   ....[10]....
        /*00c0*/ 	.word	0x00002c60


	//   ....[11]....
        /*00c4*/ 	.word	0x000036f0


	//   ....[12]....
        /*00c8*/ 	.word	0x00003920


	//----- nvinfo : EIATTR_VRC_CTA_INIT_COUNT
	.align		4
.L_43:
        /*00cc*/ 	.byte	0x02, 0x4a
        /*00ce*/ 	.byte	0x80
	.zero		1


	//----- nvinfo : EIATTR_SYSCALL_OFFSETS
	.align		4
        /*00d0*/ 	.byte	0x04, 0x46
        /*00d2*/ 	.short	(.L_45 - .L_44)


	//   ....[0]....
.L_44:
        /*00d4*/ 	.word	0x00004d80


	//   ....[1]....
        /*00d8*/ 	.word	0x00004ec0


	//   ....[2]....
        /*00dc*/ 	.word	0x00005620


	//----- nvinfo : EIATTR_MBARRIER_INSTR_OFFSETS
	.align		4
.L_45:
        /*00e0*/ 	.byte	0x04, 0x39
        /*00e2*/ 	.short	(.L_47 - .L_46)


	//   ....[0]....
.L_46:
        /*00e4*/ 	.word	0x000005b0
        /*00e8*/ 	.word	0x000000ff
        /*00ec*/ 	.word	0x00000000
        /*00f0*/ 	.short	0x0100
        /*00f2*/ 	.byte	0x05
	.zero		1


	//   ....[1]....
        /*00f4*/ 	.word	0x000005c0
        /*00f8*/ 	.word	0x000000ff
        /*00fc*/ 	.word	0x00000020
        /*0100*/ 	.short	0x0100
        /*0102*/ 	.byte	0x05
	.zero		1


	//   ....[2]....
        /*0104*/ 	.word	0x000005d0
        /*0108*/ 	.word	0x000000ff
        /*010c*/ 	.word	0x00000008
        /*0110*/ 	.short	0x0100
        /*0112*/ 	.byte	0x05
	.zero		1


	//   ....[3]....
        /*0114*/ 	.word	0x000005e0
        /*0118*/ 	.word	0x000000ff
        /*011c*/ 	.word	0x00000028
        /*0120*/ 	.short	0x0100
        /*0122*/ 	.byte	0x05
	.zero		1


	//   ....[4]....
        /*0124*/ 	.word	0x000005f0
        /*0128*/ 	.word	0x000000ff
        /*012c*/ 	.word	0x00000010
        /*0130*/ 	.short	0x0100
        /*0132*/ 	.byte	0x05
	.zero		1


	//   ....[5]....
        /*0134*/ 	.word	0x00000600
        /*0138*/ 	.word	0x000000ff
        /*013c*/ 	.word	0x00000030
        /*0140*/ 	.short	0x0100
        /*0142*/ 	.byte	0x05
	.zero		1


	//   ....[6]....
        /*0144*/ 	.word	0x00000610
        /*0148*/ 	.word	0x000000ff
        /*014c*/ 	.word	0x00000018
        /*0150*/ 	.short	0x0100
        /*0152*/ 	.byte	0x05
	.zero		1


	//   ....[7]....
        /*0154*/ 	.word	0x00000620
        /*0158*/ 	.word	0x000000ff
        /*015c*/ 	.word	0x00000038
        /*0160*/ 	.short	0x0100
        /*0162*/ 	.byte	0x05
	.zero		1


	//   ....[8]....
        /*0164*/ 	.word	0x00000750
        /*0168*/ 	.word	0x000000ff
        /*016c*/ 	.word	0x00000040
        /*0170*/ 	.short	0x0100
        /*0172*/ 	.byte	0x06
	.zero		1


	//   ....[9]....
        /*0174*/ 	.word	0x00000760
        /*0178*/ 	.word	0x000000ff
        /*017c*/ 	.word	0x00000048
        /*0180*/ 	.short	0x0100
        /*0182*/ 	.byte	0x06
	.zero		1


	//   ....[10]....
        /*0184*/ 	.word	0x00000850
        /*0188*/ 	.word	0x000000ff
        /*018c*/ 	.word	0x00000050
        /*0190*/ 	.short	0x0100
        /*0192*/ 	.byte	0x05
	.zero		1


	//   ....[11]....
        /*0194*/ 	.word	0x00000860
        /*0198*/ 	.word	0x000000ff
        /*019c*/ 	.word	0x00000058
        /*01a0*/ 	.short	0x0100
        /*01a2*/ 	.byte	0x05
	.zero		1


	//   ....[12]....
        /*01a4*/ 	.word	0x000009a0
        /*01a8*/ 	.word	0x000000ff
        /*01ac*/ 	.word	0x00000060
        /*01b0*/ 	.short	0x0100
        /*01b2*/ 	.byte	0x05
	.zero		1


	//   ....[13]....
        /*01b4*/ 	.word	0x000009b0
        /*01b8*/ 	.word	0x000000ff
        /*01bc*/ 	.word	0x00000070
        /*01c0*/ 	.short	0x0100
        /*01c2*/ 	.byte	0x05
	.zero		1


	//   ....[14]....
        /*01c4*/ 	.word	0x000009c0
        /*01c8*/ 	.word	0x000000ff
        /*01cc*/ 	.word	0x00000068
        /*01d0*/ 	.short	0x0100
        /*01d2*/ 	.byte	0x05
	.zero		1


	//   ....[15]....
        /*01d4*/ 	.word	0x000009d0
        /*01d8*/ 	.word	0x000000ff
        /*01dc*/ 	.word	0x00000078
        /*01e0*/ 	.short	0x0100
        /*01e2*/ 	.byte	0x05
	.zero		1


	//   ....[16]....
        /*01e4*/ 	.word	0x00000b00
        /*01e8*/ 	.word	0x000000ff
        /*01ec*/ 	.word	0x00000080
        /*01f0*/ 	.short	0x0100
        /*01f2*/ 	.byte	0x06
	.zero		1


	//   ....[17]....
        /*01f4*/ 	.word	0x00000b10
        /*01f8*/ 	.word	0x000000ff
        /*01fc*/ 	.word	0x000000a0
        /*0200*/ 	.short	0x0100
        /*0202*/ 	.byte	0x06
	.zero		1


	//   ....[18]....
        /*0204*/ 	.word	0x00000b20
        /*0208*/ 	.word	0x000000ff
        /*020c*/ 	.word	0x00000088
        /*0210*/ 	.short	0x0100
        /*0212*/ 	.byte	0x06
	.zero		1


	//   ....[19]....
        /*0214*/ 	.word	0x00000b30
        /*0218*/ 	.word	0x000000ff
        /*021c*/ 	.word	0x000000a8
        /*0220*/ 	.short	0x0100
        /*0222*/ 	.byte	0x06
	.zero		1


	//   ....[20]....
        /*0224*/ 	.word	0x00000b40
        /*0228*/ 	.word	0x000000ff
        /*022c*/ 	.word	0x00000090
        /*0230*/ 	.short	0x0100
        /*0232*/ 	.byte	0x06
	.zero		1


	//   ....[21]....
        /*0234*/ 	.word	0x00000b50
        /*0238*/ 	.word	0x000000ff
        /*023c*/ 	.word	0x000000b0
        /*0240*/ 	.short	0x0100
        /*0242*/ 	.byte	0x06
	.zero		1


	//   ....[22]....
        /*0244*/ 	.word	0x00000b60
        /*0248*/ 	.word	0x000000ff
        /*024c*/ 	.word	0x00000098
        /*0250*/ 	.short	0x0100
        /*0252*/ 	.byte	0x06
	.zero		1


	//   ....[23]....
        /*0254*/ 	.word	0x00000b70
        /*0258*/ 	.word	0x000000ff
        /*025c*/ 	.word	0x000000b8
        /*0260*/ 	.short	0x0100
        /*0262*/ 	.byte	0x06
	.zero		1


	//   ....[24]....
        /*0264*/ 	.word	0x00000c60
        /*0268*/ 	.word	0x000000ff
        /*026c*/ 	.word	0x000000c0
        /*0270*/ 	.short	0x0100
        /*0272*/ 	.byte	0x05
	.zero		1


	//   ....[25]....
        /*0274*/ 	.word	0x00000c70
        /*0278*/ 	.word	0x000000ff
        /*027c*/ 	.word	0x000000d0
        /*0280*/ 	.short	0x0100
        /*0282*/ 	.byte	0x05
	.zero		1


	//   ....[26]....
        /*0284*/ 	.word	0x00000c80
        /*0288*/ 	.word	0x000000ff
        /*028c*/ 	.word	0x000000c8
        /*0290*/ 	.short	0x0100
        /*0292*/ 	.byte	0x05
	.zero		1


	//   ....[27]....
        /*0294*/ 	.word	0x00000c90
        /*0298*/ 	.word	0x000000ff
        /*029c*/ 	.word	0x000000d8
        /*02a0*/ 	.short	0x0100
        /*02a2*/ 	.byte	0x05
	.zero		1


	//   ....[28]....
        /*02a4*/ 	.word	0x00001560
        /*02a8*/ 	.word	0x00000003
        /*02ac*/ 	.word	0x000000d0
        /*02b0*/ 	.short	0x010a
        /*02b2*/ 	.byte	0xff
	.zero		1


	//   ....[29]....
        /*02b4*/ 	.word	0x00001590
        /*02b8*/ 	.word	0x00000003
        /*02bc*/ 	.word	0x000000c0
        /*02c0*/ 	.short	0x0101
        /*02c2*/ 	.byte	0xff
	.zero		1


	//   ....[30]....
        /*02c4*/ 	.word	0x00001660
        /*02c8*/ 	.word	0x000000ff
        /*02cc*/ 	.word	0x00000020
        /*02d0*/ 	.short	0x010a
        /*02d2*/ 	.byte	0x08
	.zero		1


	//   ....[31]....
        /*02d4*/ 	.word	0x00001700
        /*02d8*/ 	.word	0x000000ff
        /*02dc*/ 	.word	0x00000020
        /*02e0*/ 	.short	0x010a
        /*02e2*/ 	.byte	0x21
	.zero		1


	//   ....[32]....
        /*02e4*/ 	.word	0x00001860
        /*02e8*/ 	.word	0x000000ff
        /*02ec*/ 	.word	0x00000020
        /*02f0*/ 	.short	0x010a
        /*02f2*/ 	.byte	0x08
	.zero		1


	//   ....[33]....
        /*02f4*/ 	.word	0x00001950
        /*02f8*/ 	.word	0x000000ff
        /*02fc*/ 	.word	0x00000058
        /*0300*/ 	.short	0x0101
        /*0302*/ 	.byte	0x04
	.zero		1


	//   ....[34]....
        /*0304*/ 	.word	0x00001970
        /*0308*/ 	.word	0x000000ff
        /*030c*/ 	.word	0x00000020
        /*0310*/ 	.short	0x010a
        /*0312*/ 	.byte	0x08
	.zero		1


	//   ....[35]....
        /*0314*/ 	.word	0x000019f0
        /*0318*/ 	.word	0x000000ff
        /*031c*/ 	.word	0x00000020
        /*0320*/ 	.short	0x010a
        /*0322*/ 	.byte	0x11
	.zero		1


	//   ....[36]....
        /*0324*/ 	.word	0x00001b50
        /*0328*/ 	.word	0x000000ff
        /*032c*/ 	.word	0x00000020
        /*0330*/ 	.short	0x010a
        /*0332*/ 	.byte	0x08
	.zero		1


	//   ....[37]....
        /*0334*/ 	.word	0x00001c70
        /*0338*/ 	.word	0x00000002
        /*033c*/ 	.word	0x00000060
        /*0340*/ 	.short	0x010a
        /*0342*/ 	.byte	0xff
	.zero		1


	//   ....[38]....
        /*0344*/ 	.word	0x00001d30
        /*0348*/ 	.word	0x00000002
        /*034c*/ 	.word	0x00000000
        /*0350*/ 	.short	0x0101
        /*0352*/ 	.byte	0xff
	.zero		1


	//   ....[39]....
        /*0354*/ 	.word	0x00002290
        /*0358*/ 	.word	0x000000ff
        /*035c*/ 	.word	0x00000000
        /*0360*/ 	.short	0x010a
        /*0362*/ 	.byte	0x05
	.zero		1


	//   ....[40]....
        /*0364*/ 	.word	0x00002320
        /*0368*/ 	.word	0x000000ff
        /*036c*/ 	.word	0x00000000
        /*0370*/ 	.short	0x010a
        /*0372*/ 	.byte	0x05
	.zero		1


	//   ....[41]....
        /*0374*/ 	.word	0x000023b0
        /*0378*/ 	.word	0x000000ff
        /*037c*/ 	.word	0x00000000
        /*0380*/ 	.short	0x010a
        /*0382*/ 	.byte	0x05
	.zero		1


	//   ....[42]....
        /*0384*/ 	.word	0x00002450
        /*0388*/ 	.word	0x00000000
        /*038c*/ 	.word	0x00000000
        /*0390*/ 	.short	0x010a
        /*0392*/ 	.byte	0xff
	.zero		1


	//   ....[43]....
        /*0394*/ 	.word	0x00002570
        /*0398*/ 	.word	0x00000000
        /*039c*/ 	.word	0x000000c0
        /*03a0*/ 	.short	0x010a
        /*03a2*/ 	.byte	0xff
	.zero		1


	//   ....[44]....
        /*03a4*/ 	.word	0x000025d0
        /*03a8*/ 	.word	0x00000004
        /*03ac*/ 	.word	0x00000000
        /*03b0*/ 	.short	0x0101
        /*03b2*/ 	.byte	0xff
	.zero		1


	//   ....[45]....
        /*03b4*/ 	.word	0x000025f0
        /*03b8*/ 	.word	0x000000ff
        /*03bc*/ 	.word	0x00000070
        /*03c0*/ 	.short	0x010a
        /*03c2*/ 	.byte	0x05
	.zero		1


	//   ....[46]....
        /*03c4*/ 	.word	0x00002710
        /*03c8*/ 	.word	0x00000000
        /*03cc*/ 	.word	0x00000060
        /*03d0*/ 	.short	0x010a
        /*03d2*/ 	.byte	0xff
	.zero		1


	//   ....[47]....
        /*03d4*/ 	.word	0x00002820
        /*03d8*/ 	.word	0x00000000
        /*03dc*/ 	.word	0x00000000
        /*03e0*/ 	.short	0x0101
        /*03e2*/ 	.byte	0xff
	.zero		1


	//   ....[48]....
        /*03e4*/ 	.word	0x000028b0
        /*03e8*/ 	.word	0x000000ff
        /*03ec*/ 	.word	0x00000070
        /*03f0*/ 	.short	0x0106
        /*03f2*/ 	.byte	0x05
	.zero		1


	//   ....[49]....
        /*03f4*/ 	.word	0x000028d0
        /*03f8*/ 	.word	0x000000ff
        /*03fc*/ 	.word	0x00000070
        /*0400*/ 	.short	0x010a
        /*0402*/ 	.byte	0x05
	.zero		1


	//   ....[50]....
        /*0404*/ 	.word	0x00002960
        /*0408*/ 	.word	0x000000ff
        /*040c*/ 	.word	0x00000070
        /*0410*/ 	.short	0x0106
        /*0412*/ 	.byte	0x04
	.zero		1


	//   ....[51]....
        /*0414*/ 	.word	0x000029a0
        /*0418*/ 	.word	0x00000000
        /*041c*/ 	.word	0x00000070
        /*0420*/ 	.short	0x010a
        /*0422*/ 	.byte	0xff
	.zero		1


	//   ....[52]....
        /*0424*/ 	.word	0x00002ee0
        /*0428*/ 	.word	0x00000000
        /*042c*/ 	.word	0x00000060
        /*0430*/ 	.short	0x010a
        /*0432*/ 	.byte	0xff
	.zero		1


	//   ....[53]....
        /*0434*/ 	.word	0x00002fe0
        /*0438*/ 	.word	0x00000003
        /*043c*/ 	.word	0x00000000
        /*0440*/ 	.short	0x0101
        /*0442*/ 	.byte	0xff
	.zero		1


	//   ....[54]....
        /*0444*/ 	.word	0x00002ff0
        /*0448*/ 	.word	0x000000ff
        /*044c*/ 	.word	0x00000000
        /*0450*/ 	.short	0x010a
        /*0452*/ 	.byte	0x06
	.zero		1


	//   ....[55]....
        /*0454*/ 	.word	0x00003070
        /*0458*/ 	.word	0x000000ff
        /*045c*/ 	.word	0x000000a0
        /*0460*/ 	.short	0x010a
        /*0462*/ 	.byte	0x07
	.zero		1


	//   ....[56]....
        /*0464*/ 	.word	0x00003150
        /*0468*/ 	.word	0x000000ff
        /*046c*/ 	.word	0x00000000
        /*0470*/ 	.short	0x010a
        /*0472*/ 	.byte	0x06
	.zero		1


	//   ....[57]....
        /*0474*/ 	.word	0x00003280
        /*0478*/ 	.word	0x000000ff
        /*047c*/ 	.word	0x00000000
        /*0480*/ 	.short	0x010a
        /*0482*/ 	.byte	0x1a
	.zero		1


	//   ....[58]....
        /*0484*/ 	.word	0x00003520
        /*0488*/ 	.word	0x000000ff
        /*048c*/ 	.word	0x00000000
        /*0490*/ 	.short	0x010a
        /*0492*/ 	.byte	0x06
	.zero		1


	//   ....[59]....
        /*0494*/ 	.word	0x000035b0
        /*0498*/ 	.word	0x000000ff
        /*049c*/ 	.word	0x00000000
        /*04a0*/ 	.short	0x010a
        /*04a2*/ 	.byte	0x06
	.zero		1


	//   ....[60]....
        /*04a4*/ 	.word	0x00003640
        /*04a8*/ 	.word	0x000000ff
        /*04ac*/ 	.word	0x00000000
        /*04b0*/ 	.short	0x010a
        /*04b2*/ 	.byte	0x06
	.zero		1


	//   ....[61]....
        /*04b4*/ 	.word	0x000036d0
        /*04b8*/ 	.word	0x000000ff
        /*04bc*/ 	.word	0x00000000
        /*04c0*/ 	.short	0x010a
        /*04c2*/ 	.byte	0x07
	.zero		1


	//   ....[62]....
        /*04c4*/ 	.word	0x00003b10
        /*04c8*/ 	.word	0x00000000
        /*04cc*/ 	.word	0x00000060
        /*04d0*/ 	.short	0x010a
        /*04d2*/ 	.byte	0xff
	.zero		1


	//   ....[63]....
        /*04d4*/ 	.word	0x00003c00
        /*04d8*/ 	.word	0x00000000
        /*04dc*/ 	.word	0x00000000
        /*04e0*/ 	.short	0x0101
        /*04e2*/ 	.byte	0xff
	.zero		1


	//   ....[64]....
        /*04e4*/ 	.word	0x00003f20
        /*04e8*/ 	.word	0x000000ff
        /*04ec*/ 	.word	0x00000058
        /*04f0*/ 	.short	0x010a
        /*04f2*/ 	.byte	0x06
	.zero		1


	//   ....[65]....
        /*04f4*/ 	.word	0x000040a0
        /*04f8*/ 	.word	0x000000ff
        /*04fc*/ 	.word	0x00000048
        /*0500*/ 	.short	0x010a
        /*0502*/ 	.byte	0x06
	.zero		1


	//   ....[66]....
        /*0504*/ 	.word	0x000043d0
        /*0508*/ 	.word	0x000000ff
        /*050c*/ 	.word	0x00000040
        /*0510*/ 	.short	0x010b
        /*0512*/ 	.byte	0x06
	.zero		1


	//   ....[67]....
        /*0514*/ 	.word	0x000043f0
        /*0518*/ 	.word	0x000000ff
        /*051c*/ 	.word	0x00000000
        /*0520*/ 	.short	0x0101
        /*0522*/ 	.byte	0x25
	.zero		1


	//   ....[68]....
        /*0524*/ 	.word	0x00004430
        /*0528*/ 	.word	0x00000000
        /*052c*/ 	.word	0x00000048
        /*0530*/ 	.short	0x010a
        /*0532*/ 	.byte	0xff
	.zero		1


	//   ....[69]....
        /*0534*/ 	.word	0x00004790
        /*0538*/ 	.word	0x00000000
        /*053c*/ 	.word	0x00000060
        /*0540*/ 	.short	0x010a
        /*0542*/ 	.byte	0xff
	.zero		1


	//   ....[70]....
        /*0544*/ 	.word	0x000048a0
        /*0548*/ 	.word	0x00000000
        /*054c*/ 	.word	0x00000000
        /*0550*/ 	.short	0x0101
        /*0552*/ 	.byte	0xff
	.zero		1


	//   ....[71]....
        /*0554*/ 	.word	0x00005250
        /*0558*/ 	.word	0x000000ff
        /*055c*/ 	.word	0x00000040
        /*0560*/ 	.short	0x010a
        /*0562*/ 	.byte	0x2b
	.zero		1


	//   ....[72]....
        /*0564*/ 	.word	0x00005270
        /*0568*/ 	.word	0x0000005c
        /*056c*/ 	.word	0x00000080
        /*0570*/ 	.short	0x010a
        /*0572*/ 	.byte	0xff
	.zero		1


	//   ....[73]....
        /*0574*/ 	.word	0x000053c0
        /*0578*/ 	.word	0x000000ff
        /*057c*/ 	.word	0x00000040
        /*0580*/ 	.short	0x010a
        /*0582*/ 	.byte	0x2b
	.zero		1


	//   ....[74]....
        /*0584*/ 	.word	0x000054a0
        /*0588*/ 	.word	0x000000ff
        /*058c*/ 	.word	0x00000000
        /*0590*/ 	.short	0x0101
        /*0592*/ 	.byte	0x04
	.zero		1


	//   ....[75]....
        /*0594*/ 	.word	0x00005500
        /*0598*/ 	.word	0x0000005c
        /*059c*/ 	.word	0x00000080
        /*05a0*/ 	.short	0x010a
        /*05a2*/ 	.byte	0xff
	.zero		1


	//   ....[76]....
        /*05a4*/ 	.word	0x00005860
        /*05a8*/ 	.word	0x000000ff
        /*05ac*/ 	.word	0x00000000
        /*05b0*/ 	.short	0x0101
        /*05b2*/ 	.byte	0x05
	.zero		1


	//   ....[77]....
        /*05b4*/ 	.word	0x000061d0
        /*05b8*/ 	.word	0x00000003
        /*05bc*/ 	.word	0x000000d0
        /*05c0*/ 	.short	0x010a
        /*05c2*/ 	.byte	0xff
	.zero		1


	//   ....[78]....
        /*05c4*/ 	.word	0x00006230
        /*05c8*/ 	.word	0x00000002
        /*05cc*/ 	.word	0x00000020
        /*05d0*/ 	.short	0x010a
        /*05d2*/ 	.byte	0xff
	.zero		1


	//   ....[79]....
        /*05d4*/ 	.word	0x00006290
        /*05d8*/ 	.word	0x00000002
        /*05dc*/ 	.word	0x00000020
        /*05e0*/ 	.short	0x010a
        /*05e2*/ 	.byte	0xff
	.zero		1


	//   ....[80]....
        /*05e4*/ 	.word	0x000062e0
        /*05e8*/ 	.word	0x00000002
        /*05ec*/ 	.word	0x00000060
        /*05f0*/ 	.short	0x010a
        /*05f2*/ 	.byte	0xff
	.zero		1


	//   ....[81]....
        /*05f4*/ 	.word	0x00006340
        /*05f8*/ 	.word	0x00000000
        /*05fc*/ 	.word	0x00000000
        /*0600*/ 	.short	0x010a
        /*0602*/ 	.byte	0xff
	.zero		1


	//   ....[82]....
        /*0604*/ 	.word	0x000063a0
        /*0608*/ 	.word	0x00000000
        /*060c*/ 	.word	0x00000000
        /*0610*/ 	.short	0x010a
        /*0612*/ 	.byte	0xff
	.zero		1


	//   ....[83]....
        /*0614*/ 	.word	0x00006400
        /*0618*/ 	.word	0x00000000
        /*061c*/ 	.word	0x00000000
        /*0620*/ 	.short	0x010a
        /*0622*/ 	.byte	0xff
	.zero		1


	//   ....[84]....
        /*0624*/ 	.word	0x00006450
        /*0628*/ 	.word	0x00000000
        /*062c*/ 	.word	0x000000c0
        /*0630*/ 	.short	0x010a
        /*0632*/ 	.byte	0xff
	.zero		1


	//   ....[85]....
        /*0634*/ 	.word	0x000064b0
        /*0638*/ 	.word	0x00000000
        /*063c*/ 	.word	0x00000070
        /*0640*/ 	.short	0x010a
        /*0642*/ 	.byte	0xff
	.zero		1


	//   ....[86]....
        /*0644*/ 	.word	0x00006500
        /*0648*/ 	.word	0x00000000
        /*064c*/ 	.word	0x00000060
        /*0650*/ 	.short	0x010a
        /*0652*/ 	.byte	0xff
	.zero		1


	//   ....[87]....
        /*0654*/ 	.word	0x00006560
        /*0658*/ 	.word	0x00000000
        /*065c*/ 	.word	0x00000070
        /*0660*/ 	.short	0x010a
        /*0662*/ 	.byte	0xff
	.zero		1


	//   ....[88]....
        /*0664*/ 	.word	0x000065b0
        /*0668*/ 	.word	0x00000000
        /*066c*/ 	.word	0x00000060
        /*0670*/ 	.short	0x010a
        /*0672*/ 	.byte	0xff
	.zero		1


	//   ....[89]....
        /*0674*/ 	.word	0x00006610
        /*0678*/ 	.word	0x00000003
        /*067c*/ 	.word	0x000000a0
        /*0680*/ 	.short	0x010a
        /*0682*/ 	.byte	0xff
	.zero		1


	//   ....[90]....
        /*0684*/ 	.word	0x00006670
        /*0688*/ 	.word	0x00000000
        /*068c*/ 	.word	0x00000000
        /*0690*/ 	.short	0x010a
        /*0692*/ 	.byte	0xff
	.zero		1


	//   ....[91]....
        /*0694*/ 	.word	0x000066d0
        /*0698*/ 	.word	0x00000000
        /*069c*/ 	.word	0x00000000
        /*06a0*/ 	.short	0x010a
        /*06a2*/ 	.byte	0xff
	.zero		1


	//   ....[92]....
        /*06a4*/ 	.word	0x00006730
        /*06a8*/ 	.word	0x00000000
        /*06ac*/ 	.word	0x00000000
        /*06b0*/ 	.short	0x010a
        /*06b2*/ 	.byte	0xff
	.zero		1


	//   ....[93]....
        /*06b4*/ 	.word	0x00006790
        /*06b8*/ 	.word	0x00000000
        /*06bc*/ 	.word	0x00000000
        /*06c0*/ 	.short	0x010a
        /*06c2*/ 	.byte	0xff
	.zero		1


	//   ....[94]....
        /*06c4*/ 	.word	0x000067f0
        /*06c8*/ 	.word	0x00000000
        /*06cc*/ 	.word	0x00000000
        /*06d0*/ 	.short	0x010a
        /*06d2*/ 	.byte	0xff
	.zero		1


	//   ....[95]....
        /*06d4*/ 	.word	0x00006840
        /*06d8*/ 	.word	0x00000000
        /*06dc*/ 	.word	0x00000060
        /*06e0*/ 	.short	0x010a
        /*06e2*/ 	.byte	0xff
	.zero		1


	//   ....[96]....
        /*06e4*/ 	.word	0x000068a0
        /*06e8*/ 	.word	0x00000000
        /*06ec*/ 	.word	0x00000058
        /*06f0*/ 	.short	0x010a
        /*06f2*/ 	.byte	0xff
	.zero		1


	//   ....[97]....
        /*06f4*/ 	.word	0x00006900
        /*06f8*/ 	.word	0x00000003
        /*06fc*/ 	.word	0x00000048
        /*0700*/ 	.short	0x010a
        /*0702*/ 	.byte	0xff
	.zero		1


	//   ....[98]....
        /*0704*/ 	.word	0x00006950
        /*0708*/ 	.word	0x00000000
        /*070c*/ 	.word	0x00000060
        /*0710*/ 	.short	0x010a
        /*0712*/ 	.byte	0xff
	.zero		1


	//   ....[99]....
        /*0714*/ 	.word	0x000069b0
        /*0718*/ 	.word	0x00000000
        /*071c*/ 	.word	0x00000040
        /*0720*/ 	.short	0x010a
        /*0722*/ 	.byte	0xff
	.zero		1


	//   ....[100]....
        /*0724*/ 	.word	0x00006a00
        /*0728*/ 	.word	0x0000005c
        /*072c*/ 	.word	0x00000080
        /*0730*/ 	.short	0x010a
        /*0732*/ 	.byte	0xff
	.zero		1


	//----- nvinfo : EIATTR_NUM_MBARRIERS
	.align		4
.L_47:
        /*0734*/ 	.byte	0x03, 0x38
        /*0736*/ 	.short	0x001c


	//----- nvinfo : EIATTR_EXIT_INSTR_OFFSETS
	.align		4
        /*0738*/ 	.byte	0x04, 0x1c
        /*073a*/ 	.short	(.L_49 - .L_48)


	//   ....[0]....
.L_48:
        /*073c*/ 	.word	0x00002480


	//   ....[1]....
        /*0740*/ 	.word	0x00002970


	//   ....[2]....
        /*0744*/ 	.word	0x000029d0


	//   ....[3]....
        /*0748*/ 	.word	0x00003930


	//   ....[4]....
        /*074c*/ 	.word	0x00004460


	//   ....[5]....
        /*0750*/ 	.word	0x000044a0


	//   ....[6]....
        /*0754*/ 	.word	0x000061c0


	//----- nvinfo : EIATTR_MAX_THREADS
	.align		4
.L_49:
        /*0758*/ 	.byte	0x04, 0x05
        /*075a*/ 	.short	(.L_51 - .L_50)
.L_50:
        /*075c*/ 	.word	0x00000100
        /*0760*/ 	.word	0x00000001
        /*0764*/ 	.word	0x00000001


	//----- nvinfo : EIATTR_CRS_STACK_SIZE
	.align		4
.L_51:
        /*0768*/ 	.byte	0x04, 0x1e
        /*076a*/ 	.short	(.L_53 - .L_52)
.L_52:
        /*076c*/ 	.word	0x00000000


	//----- nvinfo : EIATTR_CBANK_PARAM_SIZE
	.align		4
.L_53:
        /*0770*/ 	.byte	0x03, 0x19
        /*0772*/ 	.short	0x0800


	//----- nvinfo : EIATTR_PARAM_CBANK
	.align		4
        /*0774*/ 	.byte	0x04, 0x0a
        /*0776*/ 	.short	(.L_55 - .L_54)
	.align		4
.L_54:
        /*0778*/ 	.word	index@(.nv.constant0._ZN7cutlass13device_kernelINS_4gemm6kernel13GemmUniversalIN4cute5tupleIJiiiiEEENS1_10collective13CollectiveMmaINS1_35MainloopSm100TmaUmmaWarpSpecializedILi4ELi2ELi4ENS5_IJNS4_1CILi1EEESB_SB_EEEEENS5_IJNSA_ILi64EEESE_NSA_ILi128EEEEEEaNS5_IJlSB_lEEEaSH_NS4_8TiledMMAINS4_8MMA_AtomIJNS4_15SM100_MMA_S8_SSIaaiLi64ELi64ELNS4_4UMMA5MajorE0ELSM_0ELNSL_8SaturateE0EEEEEENS4_6LayoutISC_NS5_IJNSA_ILi0EEESR_SR_EEEEENS5_IJNS4_10UnderscoreESU_SU_EEEEENS4_13SM90_TMA_LOADENS4_14ComposedLayoutINS4_7SwizzleILi3ELi4ELi3EEENS4_18smem_ptr_flag_bitsILi8EEENSQ_INS5_IJNSA_ILi8EEESF_EEENS5_IJSF_SB_EEEEEEEvNS4_8identityESX_S17_vS18_EENS_8epilogue10collective18CollectiveEpilogueINS1A_23Sm100TmaWarpSpecializedILi1ELi1ELi32ELb0ELb0EEEJSG_NS5_IJNSQ_ISE_SB_EES1F_EEEaSH_aSH_NS1A_6fusion15FusionCallbacksIS1E_NS1H_17LinearCombinationIaiaiLNS_15FloatRoundStyleE2EEESG_S1G_JEEENS4_5SM1004TMEM4LOAD26SM100_TMEM_LOAD_16dp32b32xESX_NSY_INSZ_ILi2ELi4ELi3EEES12_NSQ_INS5_IJS13_SE_EEENS5_IJSE_SB_EEEEEEENS4_39AutoVectorizingCopyWithAssumedAlignmentILi128EEENS4_14SM90_TMA_STOREES1V_S1X_S1X_EEEvvEEEEvNT_6ParamsE)
        /*077c*/ 	.short	0x0380
        /*077e*/ 	.short	0x0800


	//----- nvinfo : EIATTR_SW_WAR
	.align		4
.L_55:
        /*0780*/ 	.byte	0x04, 0x36
        /*0782*/ 	.short	(.L_57 - .L_56)
.L_56:
        /*0784*/ 	.word	0x00000008
.L_57:


//--------------------- .nv.callgraph             --------------------------
	.section	.nv.callgraph,"",@"SHT_CUDA_CALLGRAPH"
	.align	4
	.sectionentsize	8
	.align		4
        /*0000*/ 	.word	0x00000000
	.align		4
        /*0004*/ 	.word	0xffffffff
	.align		4
        /*0008*/ 	.word	index@(_ZN7cutlass13device_kernelINS_4gemm6kernel13GemmUniversalIN4cute5tupleIJiiiiEEENS1_10collective13CollectiveMmaINS1_35MainloopSm100TmaUmmaWarpSpecializedILi4ELi2ELi4ENS5_IJNS4_1CILi1EEESB_SB_EEEEENS5_IJNSA_ILi64EEESE_NSA_ILi128EEEEEEaNS5_IJlSB_lEEEaSH_NS4_8TiledMMAINS4_8MMA_AtomIJNS4_15SM100_MMA_S8_SSIaaiLi64ELi64ELNS4_4UMMA5MajorE0ELSM_0ELNSL_8SaturateE0EEEEEENS4_6LayoutISC_NS5_IJNSA_ILi0EEESR_SR_EEEEENS5_IJNS4_10UnderscoreESU_SU_EEEEENS4_13SM90_TMA_LOADENS4_14ComposedLayoutINS4_7SwizzleILi3ELi4ELi3EEENS4_18smem_ptr_flag_bitsILi8EEENSQ_INS5_IJNSA_ILi8EEESF_EEENS5_IJSF_SB_EEEEEEEvNS4_8identityESX_S17_vS18_EENS_8epilogue10collective18CollectiveEpilogueINS1A_23Sm100TmaWarpSpecializedILi1ELi1ELi32ELb0ELb0EEEJSG_NS5_IJNSQ_ISE_SB_EES1F_EEEaSH_aSH_NS1A_6fusion15FusionCallbacksIS1E_NS1H_17LinearCombinationIaiaiLNS_15FloatRoundStyleE2EEESG_S1G_JEEENS4_5SM1004TMEM4LOAD26SM100_TMEM_LOAD_16dp32b32xESX_NSY_INSZ_ILi2ELi4ELi3EEES12_NSQ_INS5_IJS13_SE_EEENS5_IJSE_SB_EEEEEEENS4_39AutoVectorizingCopyWithAssumedAlignmentILi128EEENS4_14SM90_TMA_STOREES1V_S1X_S1X_EEEvvEEEEvNT_6ParamsE)
	.align		4
        /*000c*/ 	.word	index@(__assertfail)
	.align		4
        /*0010*/ 	.word	0x00000000
	.align		4
        /*0014*/ 	.word	0xfffffffe
	.align		4
        /*0018*/ 	.word	0x00000000
	.align		4
        /*001c*/ 	.word	0xfffffffd
	.align		4
        /*0020*/ 	.word	0x00000000
	.align		4
        /*0024*/ 	.word	0xfffffffc


//--------------------- .nv.constant4             --------------------------
	.section	.nv.constant4,"a",@progbits
	.align	8
	.align		8
.nv.constant4:
        /*0000*/ 	.dword	__assertfail
	.align		8
        /*0008*/ 	.dword	__unnamed_1
	.align		8
        /*0010*/ 	.dword	__unnamed_2
	.align		8
        /*0018*/ 	.dword	_ZN39_INTERNAL_67592fa5_4_k_cu_2d5cb7c9_92384cuda3std3__45__cpo5beginE
	.align		8
        /*0020*/ 	.dword	_ZN39_INTERNAL_67592fa5_4_k_cu_2d5cb7c9_92384cuda3std3__45__cpo3endE
	.align		8
        /*0028*/ 	.dword	_ZN39_INTERNAL_67592fa5_4_k_cu_2d5cb7c9_92384cuda3std3__45__cpo6cbeginE
	.align		8
        /*0030*/ 	.dword	_ZN39_INTERNAL_67592fa5_4_k_cu_2d5cb7c9_92384cuda3std3__45__cpo4cendE
	.align		8
        /*0038*/ 	.dword	_ZN39_INTERNAL_67592fa5_4_k_cu_2d5cb7c9_92384cuda3std3__441_GLOBAL__N__67592fa5_4_k_cu_2d5cb7c9_92386ignoreE
	.align		8
        /*0040*/ 	.dword	_ZN39_INTERNAL_67592fa5_4_k_cu_2d5cb7c9_92384cuda3std3__419piecewise_constructE
	.align		8
        /*0048*/ 	.dword	_ZN39_INTERNAL_67592fa5_4_k_cu_2d5cb7c9_92384cuda3std3__48in_placeE
	.align		8
        /*0050*/ 	.dword	_ZN39_INTERNAL_67592fa5_4_k_cu_2d5cb7c9_92384cuda3std6ranges3__45__cpo4swapE
	.align		8
        /*0058*/ 	.dword	_ZN39_INTERNAL_67592fa5_4_k_cu_2d5cb7c9_92384cuda3std6ranges3__45__cpo9iter_moveE
	.align		8
        /*0060*/ 	.dword	_ZN39_INTERNAL_67592fa5_4_k_cu_2d5cb7c9_92384cute7productE
	.align		8
        /*0068*/ 	.dword	_ZN39_INTERNAL_67592fa5_4_k_cu_2d5cb7c9_92384cute1_E
	.align		8
        /*0070*/ 	.dword	$str$25
	.align		8
        /*0078*/ 	.dword	$str$26
	.align		8
        /*0080*/ 	.dword	$str$27
	.align		8
        /*0088*/ 	.dword	$str$28


//--------------------- .text._ZN7cutlass13device_kernelINS_4gemm6kernel13GemmUniversalIN4cute5tupleIJiiiiEEENS1_10collective13CollectiveMmaINS1_35MainloopSm100TmaUmmaWarpSpecializedILi4ELi2ELi4ENS5_IJNS4_1CILi1EEESB_SB_EEEEENS5_IJNSA_ILi64EEESE_NSA_ILi128EEEEEEaNS5_IJlSB_lEEEaSH_NS4_8TiledMMAINS4_8MMA_AtomIJNS4_15SM100_MMA_S8_SSIaaiLi64ELi64ELNS4_4UMMA5MajorE0ELSM_0ELNSL_8SaturateE0EEEEEENS4_6LayoutISC_NS5_IJNSA_ILi0EEESR_SR_EEEEENS5_IJNS4_10UnderscoreESU_SU_EEEEENS4_13SM90_TMA_LOADENS4_14ComposedLayoutINS4_7SwizzleILi3ELi4ELi3EEENS4_18smem_ptr_flag_bitsILi8EEENSQ_INS5_IJNSA_ILi8EEESF_EEENS5_IJSF_SB_EEEEEEEvNS4_8identityESX_S17_vS18_EENS_8epilogue10collective18CollectiveEpilogueINS1A_23Sm100TmaWarpSpecializedILi1ELi1ELi32ELb0ELb0EEEJSG_NS5_IJNSQ_ISE_SB_EES1F_EEEaSH_aSH_NS1A_6fusion15FusionCallbacksIS1E_NS1H_17LinearCombinationIaiaiLNS_15FloatRoundStyleE2EEESG_S1G_JEEENS4_5SM1004TMEM4LOAD26SM100_TMEM_LOAD_16dp32b32xESX_NSY_INSZ_ILi2ELi4ELi3EEES12_NSQ_INS5_IJS13_SE_EEENS5_IJSE_SB_EEEEEEENS4_39AutoVectorizingCopyWithAssumedAlignmentILi128EEENS4_14SM90_TMA_STOREES1V_S1X_S1X_EEEvvEEEEvNT_6ParamsE --------------------------
	.section	.text._ZN7cutlass13device_kernelINS_4gemm6kernel13GemmUniversalIN4cute5tupleIJiiiiEEENS1_10collective13CollectiveMmaINS1_35MainloopSm100TmaUmmaWarpSpecializedILi4ELi2ELi4ENS5_IJNS4_1CILi1EEESB_SB_EEEEENS5_IJNSA_ILi64EEESE_NSA_ILi128EEEEEEaNS5_IJlSB_lEEEaSH_NS4_8TiledMMAINS4_8MMA_AtomIJNS4_15SM100_MMA_S8_SSIaaiLi64ELi64ELNS4_4UMMA5MajorE0ELSM_0ELNSL_8SaturateE0EEEEEENS4_6LayoutISC_NS5_IJNSA_ILi0EEESR_SR_EEEEENS5_IJNS4_10UnderscoreESU_SU_EEEEENS4_13SM90_TMA_LOADENS4_14ComposedLayoutINS4_7SwizzleILi3ELi4ELi3EEENS4_18smem_ptr_flag_bitsILi8EEENSQ_INS5_IJNSA_ILi8EEESF_EEENS5_IJSF_SB_EEEEEEEvNS4_8identityESX_S17_vS18_EENS_8epilogue10collective18CollectiveEpilogueINS1A_23Sm100TmaWarpSpecializedILi1ELi1ELi32ELb0ELb0EEEJSG_NS5_IJNSQ_ISE_SB_EES1F_EEEaSH_aSH_NS1A_6fusion15FusionCallbacksIS1E_NS1H_17LinearCombinationIaiaiLNS_15FloatRoundStyleE2EEESG_S1G_JEEENS4_5SM1004TMEM4LOAD26SM100_TMEM_LOAD_16dp32b32xESX_NSY_INSZ_ILi2ELi4ELi3EEES12_NSQ_INS5_IJS13_SE_EEENS5_IJSE_SB_EEEEEEENS4_39AutoVectorizingCopyWithAssumedAlignmentILi128EEENS4_14SM90_TMA_STOREES1V_S1X_S1X_EEEvvEEEEvNT_6ParamsE,"ax",@progbits
	.align	128
.text._ZN7cutlass13device_kernelINS_4gemm6kernel13GemmUniversalIN4cute5tupleIJiiiiEEENS1_10collective13CollectiveMmaINS1_35MainloopSm100TmaUmmaWarpSpecializedILi4ELi2ELi4ENS5_IJNS4_1CILi1EEESB_SB_EEEEENS5_IJNSA_ILi64EEESE_NSA_ILi128EEEEEEaNS5_IJlSB_lEEEaSH_NS4_8TiledMMAINS4_8MMA_AtomIJNS4_15SM100_MMA_S8_SSIaaiLi64ELi64ELNS4_4UMMA5MajorE0ELSM_0ELNSL_8SaturateE0EEEEEENS4_6LayoutISC_NS5_IJNSA_ILi0EEESR_SR_EEEEENS5_IJNS4_10UnderscoreESU_SU_EEEEENS4_13SM90_TMA_LOADENS4_14ComposedLayoutINS4_7SwizzleILi3ELi4ELi3EEENS4_18smem_ptr_flag_bitsILi8EEENSQ_INS5_IJNSA_ILi8EEESF_EEENS5_IJSF_SB_EEEEEEEvNS4_8identityESX_S17_vS18_EENS_8epilogue10collective18CollectiveEpilogueINS1A_23Sm100TmaWarpSpecializedILi1ELi1ELi32ELb0ELb0EEEJSG_NS5_IJNSQ_ISE_SB_EES1F_EEEaSH_aSH_NS1A_6fusion15FusionCallbacksIS1E_NS1H_17LinearCombinationIaiaiLNS_15FloatRoundStyleE2EEESG_S1G_JEEENS4_5SM1004TMEM4LOAD26SM100_TMEM_LOAD_16dp32b32xESX_NSY_INSZ_ILi2ELi4ELi3EEES12_NSQ_INS5_IJS13_SE_EEENS5_IJSE_SB_EEEEEEENS4_39AutoVectorizingCopyWithAssumedAlignmentILi128EEENS4_14SM90_TMA_STOREES1V_S1X_S1X_EEEvvEEEEvNT_6ParamsE:
        .type           _ZN7cutlass13device_kernelINS_4gemm6kernel13GemmUniversalIN4cute5tupleIJiiiiEEENS1_10collective13CollectiveMmaINS1_35MainloopSm100TmaUmmaWarpSpecializedILi4ELi2ELi4ENS5_IJNS4_1CILi1EEESB_SB_EEEEENS5_IJNSA_ILi64EEESE_NSA_ILi128EEEEEEaNS5_IJlSB_lEEEaSH_NS4_8TiledMMAINS4_8MMA_AtomIJNS4_15SM100_MMA_S8_SSIaaiLi64ELi64ELNS4_4UMMA5MajorE0ELSM_0ELNSL_8SaturateE0EEEEEENS4_6LayoutISC_NS5_IJNSA_ILi0EEESR_SR_EEEEENS5_IJNS4_10UnderscoreESU_SU_EEEEENS4_13SM90_TMA_LOADENS4_14ComposedLayoutINS4_7SwizzleILi3ELi4ELi3EEENS4_18smem_ptr_flag_bitsILi8EEENSQ_INS5_IJNSA_ILi8EEESF_EEENS5_IJSF_SB_EEEEEEEvNS4_8identityESX_S17_vS18_EENS_8epilogue10collective18CollectiveEpilogueINS1A_23Sm100TmaWarpSpecializedILi1ELi1ELi32ELb0ELb0EEEJSG_NS5_IJNSQ_ISE_SB_EES1F_EEEaSH_aSH_NS1A_6fusion15FusionCallbacksIS1E_NS1H_17LinearCombinationIaiaiLNS_15FloatRoundStyleE2EEESG_S1G_JEEENS4_5SM1004TMEM4LOAD26SM100_TMEM_LOAD_16dp32b32xESX_NSY_INSZ_ILi2ELi4ELi3EEES12_NSQ_INS5_IJS13_SE_EEENS5_IJSE_SB_EEEEEEENS4_39AutoVectorizingCopyWithAssumedAlignmentILi128EEENS4_14SM90_TMA_STOREES1V_S1X_S1X_EEEvvEEEEvNT_6ParamsE,@function
        .size           _ZN7cutlass13device_kernelINS_4gemm6kernel13GemmUniversalIN4cute5tupleIJiiiiEEENS1_10collective13CollectiveMmaINS1_35MainloopSm100TmaUmmaWarpSpecializedILi4ELi2ELi4ENS5_IJNS4_1CILi1EEESB_SB_EEEEENS5_IJNSA_ILi64EEESE_NSA_ILi128EEEEEEaNS5_IJlSB_lEEEaSH_NS4_8TiledMMAINS4_8MMA_AtomIJNS4_15SM100_MMA_S8_SSIaaiLi64ELi64ELNS4_4UMMA5MajorE0ELSM_0ELNSL_8SaturateE0EEEEEENS4_6LayoutISC_NS5_IJNSA_ILi0EEESR_SR_EEEEENS5_IJNS4_10UnderscoreESU_SU_EEEEENS4_13SM90_TMA_LOADENS4_14ComposedLayoutINS4_7SwizzleILi3ELi4ELi3EEENS4_18smem_ptr_flag_bitsILi8EEENSQ_INS5_IJNSA_ILi8EEESF_EEENS5_IJSF_SB_EEEEEEEvNS4_8identityESX_S17_vS18_EENS_8epilogue10collective18CollectiveEpilogueINS1A_23Sm100TmaWarpSpecializedILi1ELi1ELi32ELb0ELb0EEEJSG_NS5_IJNSQ_ISE_SB_EES1F_EEEaSH_aSH_NS1A_6fusion15FusionCallbacksIS1E_NS1H_17LinearCombinationIaiaiLNS_15FloatRoundStyleE2EEESG_S1G_JEEENS4_5SM1004TMEM4LOAD26SM100_TMEM_LOAD_16dp32b32xESX_NSY_INSZ_ILi2ELi4ELi3EEES12_NSQ_INS5_IJS13_SE_EEENS5_IJSE_SB_EEEEEEENS4_39AutoVectorizingCopyWithAssumedAlignmentILi128EEENS4_14SM90_TMA_STOREES1V_S1X_S1X_EEEvvEEEEvNT_6ParamsE,(.L_x_128 - _ZN7cutlass13device_kernelINS_4gemm6kernel13GemmUniversalIN4cute5tupleIJiiiiEEENS1_10collective13CollectiveMmaINS1_35MainloopSm100TmaUmmaWarpSpecializedILi4ELi2ELi4ENS5_IJNS4_1CILi1EEESB_SB_EEEEENS5_IJNSA_ILi64EEESE_NSA_ILi128EEEEEEaNS5_IJlSB_lEEEaSH_NS4_8TiledMMAINS4_8MMA_AtomIJNS4_15SM100_MMA_S8_SSIaaiLi64ELi64ELNS4_4UMMA5MajorE0ELSM_0ELNSL_8SaturateE0EEEEEENS4_6LayoutISC_NS5_IJNSA_ILi0EEESR_SR_EEEEENS5_IJNS4_10UnderscoreESU_SU_EEEEENS4_13SM90_TMA_LOADENS4_14ComposedLayoutINS4_7SwizzleILi3ELi4ELi3EEENS4_18smem_ptr_flag_bitsILi8EEENSQ_INS5_IJNSA_ILi8EEESF_EEENS5_IJSF_SB_EEEEEEEvNS4_8identityESX_S17_vS18_EENS_8epilogue10collective18CollectiveEpilogueINS1A_23Sm100TmaWarpSpecializedILi1ELi1ELi32ELb0ELb0EEEJSG_NS5_IJNSQ_ISE_SB_EES1F_EEEaSH_aSH_NS1A_6fusion15FusionCallbacksIS1E_NS1H_17LinearCombinationIaiaiLNS_15FloatRoundStyleE2EEESG_S1G_JEEENS4_5SM1004TMEM4LOAD26SM100_TMEM_LOAD_16dp32b32xESX_NSY_INSZ_ILi2ELi4ELi3EEES12_NSQ_INS5_IJS13_SE_EEENS5_IJSE_SB_EEEEEEENS4_39AutoVectorizingCopyWithAssumedAlignmentILi128EEENS4_14SM90_TMA_STOREES1V_S1X_S1X_EEEvvEEEEvNT_6ParamsE)
        .other          _ZN7cutlass13device_kernelINS_4gemm6kernel13GemmUniversalIN4cute5tupleIJiiiiEEENS1_10collective13CollectiveMmaINS1_35MainloopSm100TmaUmmaWarpSpecializedILi4ELi2ELi4ENS5_IJNS4_1CILi1EEESB_SB_EEEEENS5_IJNSA_ILi64EEESE_NSA_ILi128EEEEEEaNS5_IJlSB_lEEEaSH_NS4_8TiledMMAINS4_8MMA_AtomIJNS4_15SM100_MMA_S8_SSIaaiLi64ELi64ELNS4_4UMMA5MajorE0ELSM_0ELNSL_8SaturateE0EEEEEENS4_6LayoutISC_NS5_IJNSA_ILi0EEESR_SR_EEEEENS5_IJNS4_10UnderscoreESU_SU_EEEEENS4_13SM90_TMA_LOADENS4_14ComposedLayoutINS4_7SwizzleILi3ELi4ELi3EEENS4_18smem_ptr_flag_bitsILi8EEENSQ_INS5_IJNSA_ILi8EEESF_EEENS5_IJSF_SB_EEEEEEEvNS4_8identityESX_S17_vS18_EENS_8epilogue10collective18CollectiveEpilogueINS1A_23Sm100TmaWarpSpecializedILi1ELi1ELi32ELb0ELb0EEEJSG_NS5_IJNSQ_ISE_SB_EES1F_EEEaSH_aSH_NS1A_6fusion15FusionCallbacksIS1E_NS1H_17LinearCombinationIaiaiLNS_15FloatRoundStyleE2EEESG_S1G_JEEENS4_5SM1004TMEM4LOAD26SM100_TMEM_LOAD_16dp32b32xESX_NSY_INSZ_ILi2ELi4ELi3EEES12_NSQ_INS5_IJS13_SE_EEENS5_IJSE_SB_EEEEEEENS4_39AutoVectorizingCopyWithAssumedAlignmentILi128EEENS4_14SM90_TMA_STOREES1V_S1X_S1X_EEEvvEEEEvNT_6ParamsE,@"STO_CUDA_ENTRY STV_DEFAULT"
_ZN7cutlass13device_kernelINS_4gemm6kernel13GemmUniversalIN4cute5tupleIJiiiiEEENS1_10collective13CollectiveMmaINS1_35MainloopSm100TmaUmmaWarpSpecializedILi4ELi2ELi4ENS5_IJNS4_1CILi1EEESB_SB_EEEEENS5_IJNSA_ILi64EEESE_NSA_ILi128EEEEEEaNS5_IJlSB_lEEEaSH_NS4_8TiledMMAINS4_8MMA_AtomIJNS4_15SM100_MMA_S8_SSIaaiLi64ELi64ELNS4_4UMMA5MajorE0ELSM_0ELNSL_8SaturateE0EEEEEENS4_6LayoutISC_NS5_IJNSA_ILi0EEESR_SR_EEEEENS5_IJNS4_10UnderscoreESU_SU_EEEEENS4_13SM90_TMA_LOADENS4_14ComposedLayoutINS4_7SwizzleILi3ELi4ELi3EEENS4_18smem_ptr_flag_bitsILi8EEENSQ_INS5_IJNSA_ILi8EEESF_EEENS5_IJSF_SB_EEEEEEEvNS4_8identityESX_S17_vS18_EENS_8epilogue10collective18CollectiveEpilogueINS1A_23Sm100TmaWarpSpecializedILi1ELi1ELi32ELb0ELb0EEEJSG_NS5_IJNSQ_ISE_SB_EES1F_EEEaSH_aSH_NS1A_6fusion15FusionCallbacksIS1E_NS1H_17LinearCombinationIaiaiLNS_15FloatRoundStyleE2EEESG_S1G_JEEENS4_5SM1004TMEM4LOAD26SM100_TMEM_LOAD_16dp32b32xESX_NSY_INSZ_ILi2ELi4ELi3EEES12_NSQ_INS5_IJS13_SE_EEENS5_IJSE_SB_EEEEEEENS4_39AutoVectorizingCopyWithAssumedAlignmentILi128EEENS4_14SM90_TMA_STOREES1V_S1X_S1X_EEEvvEEEEvNT_6ParamsE:
[----:B------:R-:W1:Y:S01]  /*0000*/  LDC R1, c[0x0][0x37c] ;  /* 0x0000df00ff017b82 */ /* 0x000e620000000800 */
[----:B------:R-:W2:Y:S01]  /*0010*/  S2R R103, SR_TID.X ;  /* 0x0000000000677919 */ /* 0x000ea20000002100 */
[----:B------:R-:W3:Y:S01]  /*0020*/  LDCU.64 UR4, c[0x0][0x890] ;  /* 0x00011200ff0477ac */ /* 0x000ee20008000a00 */
[----:B------:R-:W-:Y:S02]  /*0030*/  PRMT R98, RZ, 0x7610, R98 ;  /* 0x00007610ff627816 */ /* 0x000fe40000000062 */
[----:B------:R-:W-:Y:S01]  /*0040*/  ELECT P5, URZ, PT ;  /* 0x0000000000ff782f */ /* 0x000fe200038a0000 */
[----:B------:R-:W4:Y:S01]  /*0050*/  LDCU.64 UR40, c[0x0][0x358] ;  /* 0x00006b00ff2877ac */ /* 0x000f220008000a00 */
[----:B---3--:R-:W-:-:S04]  /*0060*/  UISETP.NE.U32.AND UP0, UPT, UR4, URZ, UPT ;  /* 0x000000ff0400728c */ /* 0x008fc8000bf05070 */
[----:B------:R-:W-:Y:S01]  /*0070*/  UISETP.NE.AND.EX UP0, UPT, UR5, URZ, UPT, UP0 ;  /* 0x000000ff0500728c */ /* 0x000fe2000bf05300 */
[----:B--2---:R-:W-:-:S05]  /*0080*/  SHF.R.U32.HI R106, RZ, 0x5, R103 ;  /* 0x00000005ff6a7819 */ /* 0x004fca0000011667 */
[----:B------:R-:W2:Y:S02]  /*0090*/  SHFL.IDX PT, R0, R106, RZ, 0x1f ;  /* 0x00001fff6a007589 */ /* 0x000ea400000e0000 */
[----:B--2---:R-:W-:Y:S01]  /*00a0*/  R2UR UR8, R0 ;  /* 0x00000000000872ca */ /* 0x004fe200000e0000 */
[----:B-1--4-:R-:W-:-:S14]  /*00b0*/  BRA.U UP0, `(.L_x_0) ;  /* 0x00000001002c7547 */ /* 0x012fdc000b800000 */
[----:B------:R-:W1:Y:S02]  /*00c0*/  LDCU.64 UR6, c[0x0][0x888] ;  /* 0x00011100ff0677ac */ /* 0x000e640008000a00 */
[----:B-1----:R-:W-:-:S04]  /*00d0*/  UISETP.NE.U32.AND UP0, UPT, UR6, URZ, UPT ;  /* 0x000000ff0600728c */ /* 0x002fc8000bf05070 */
[----:B------:R-:W-:-:S09]  /*00e0*/  UISETP.NE.AND.EX UP0, UPT, UR7, URZ, UPT, UP0 ;  /* 0x000000ff0700728c */ /* 0x000fd2000bf05300 */
[----:B------:R-:W-:Y:S05]  /*00f0*/  BRA.U !UP0, `(.L_x_1) ;  /* 0x0000000108107547 */ /* 0x000fea000b800000 */
[----:B------:R-:W1:Y:S02]  /*0100*/  LDC.64 R48, c[0x0][0x888] ;  /* 0x00022200ff307b82 */ /* 0x000e640000000a00 */
[----:B-1----:R1:W5:Y:S01]  /*0110*/  LDG.E R48, desc[UR40][R48.64] ;  /* 0x0000002830307981 */ /* 0x002362000c1e1900 */
[----:B------:R-:W-:Y:S01]  /*0120*/  HFMA2 R98, -RZ, RZ, 0, 5.9604644775390625e-08 ;  /* 0x00000001ff627431 */ /* 0x000fe200000001ff */
[----:B------:R-:W-:Y:S05]  /*0130*/  BRA `(.L_x_0) ;  /* 0x00000000000c7947 */ /* 0x000fea0003800000 */
.L_x_1:
[----:B------:R-:W1:Y:S01]  /*0140*/  LDCU UR6, c[0x0][0x880] ;  /* 0x00011000ff0677ac */ /* 0x000e620008000800 */
[----:B------:R-:W-:Y:S01]  /*0150*/  HFMA2 R98, -RZ, RZ, 0, 5.9604644775390625e-08 ;  /* 0x00000001ff627431 */ /* 0x000fe200000001ff */
[----:B-1----:R-:W-:-:S07]  /*0160*/  MOV R48, UR6 ;  /* 0x0000000600307c02 */ /* 0x002fce0008000f00 */
.L_x_0:
[----:B------:R-:W2:Y:S02]  /*0170*/  LDCU.64 UR6, c[0x0][0x8b0] ;  /* 0x00011600ff0677ac */ /* 0x000ea40008000a00 */
[----:B--2---:R-:W-:-:S04]  /*0180*/  UISETP.NE.U32.AND UP0, UPT, UR6, URZ, UPT ;  /* 0x000000ff0600728c */ /* 0x004fc8000bf05070 */
[----:B------:R-:W-:-:S09]  /*0190*/  UISETP.NE.AND.EX UP0, UPT, UR7, URZ, UPT, UP0 ;  /* 0x000000ff0700728c */ /* 0x000fd2000bf05300 */
[----:B------:R-:W-:Y:S05]  /*01a0*/  BRA.U UP0, `(.L_x_2) ;  /* 0x0000000100247547 */ /* 0x000fea000b800000 */
[----:B------:R-:W2:Y:S02]  /*01b0*/  LDCU.64 UR6, c[0x0][0x8a8] ;  /* 0x00011500ff0677ac */ /* 0x000ea40008000a00 */
[----:B--2---:R-:W-:-:S04]  /*01c0*/  UISETP.NE.U32.AND UP0, UPT, UR6, URZ, UPT ;  /* 0x000000ff0600728c */ /* 0x004fc8000bf05070 */
[----:B------:R-:W-:-:S09]  /*01d0*/  UISETP.NE.AND.EX UP0, UPT, UR7, URZ, UPT, UP0 ;  /* 0x000000ff0700728c */ /* 0x000fd2000bf05300 */
[----:B------:R-:W-:Y:S05]  /*01e0*/  BRA.U !UP0, `(.L_x_3) ;  /* 0x00000001080c7547 */ /* 0x000fea000b800000 */
[----:B------:R-:W2:Y:S02]  /*01f0*/  LDC.64 R2, c[0x0][0x8a8] ;  /* 0x00022a00ff027b82 */ /* 0x000ea40000000a00 */
[----:B--2---:R2:W5:Y:S01]  /*0200*/  LDG.E R47, desc[UR40][R2.64] ;  /* 0x00000028022f7981 */ /* 0x004562000c1e1900 */
[----:B------:R-:W-:Y:S05]  /*0210*/  BRA `(.L_x_2) ;  /* 0x0000000000087947 */ /* 0x000fea0003800000 */
.L_x_3:
[----:B------:R-:W2:Y:S02]  /*0220*/  LDCU UR6, c[0x0][0x8a0] ;  /* 0x00011400ff0677ac */ /* 0x000ea40008000800 */
[----:B--2---:R-:W-:Y:S02]  /*0230*/  MOV R47, UR6 ;  /* 0x00000006002f7c02 */ /* 0x004fe40008000f00 */
.L_x_2:
[----:B------:R-:W-:Y:S01]  /*0240*/  IMAD.U32 R0, RZ, RZ, UR8 ;  /* 0x00000008ff007e24 */ /* 0x000fe2000f8e00ff */
[----:B------:R-:W-:Y:S04]  /*0250*/  BSSY.RECONVERGENT B0, `(.L_x_4) ;  /* 0x000000c000007945 */ /* 0x000fe80003800200 */
[C---:B------:R-:W-:Y:S02]  /*0260*/  ISETP.NE.OR P1, PT, R0.reuse, 0x1, !P5 ;  /* 0x000000010000780c */ /* 0x040fe40006f25670 */
[----:B------:R-:W-:-:S11]  /*0270*/  ISETP.NE.OR P0, PT, R0, 0x3, !P5 ;  /* 0x000000030000780c */ /* 0x000fd60006f05670 */
[----:B------:R-:W-:Y:S05]  /*0280*/  @P1 BRA `(.L_x_5) ;  /* 0x0000000000201947 */ /* 0x000fea0003800000 */
[----:B------:R-:W3:Y:S02]  /*0290*/  LDCU.64 UR6, c[0x0][0x348] ;  /* 0x00006900ff0677ac */ /* 0x000ee40008000a00 */
[----:B---3--:R-:W-:Y:S02]  /*02a0*/  UIADD3 UR10, UP1, UPT, UR6, 0x80, URZ ;  /* 0x00000080060a7890 */ /* 0x008fe4000ff3e0ff */
[----:B------:R-:W-:Y:S02]  /*02b0*/  UIADD3 UR6, UP0, UPT, UR6, 0x180, URZ ;  /* 0x0000018006067890 */ /* 0x000fe4000ff1e0ff */
[----:B------:R-:W-:Y:S02]  /*02c0*/  UIADD3.X UR11, UPT, UPT, URZ, UR7, URZ, UP1, !UPT ;  /* 0x00000007ff0b7290 */ /* 0x000fe40008ffe4ff */
[----:B------:R-:W-:-:S07]  /*02d0*/  UIADD3.X UR7, UPT, UPT, URZ, UR7, URZ, UP0, !UPT ;  /* 0x00000007ff077290 */ /* 0x000fce00087fe4ff */
[----:B------:R3:W-:Y:S02]  /*02e0*/  UTMACCTL.PF [UR10] ;  /* 0x000000000a0079b9 */ /* 0x0007e40008040000 */
[----:B------:R3:W-:Y:S02]  /*02f0*/  UTMACCTL.PF [UR6] ;  /* 0x00000000060079b9 */ /* 0x0007e40008040000 */
[----:B---3--:R-:W-:Y:S01]  /*0300*/  NOP ;  /* 0x0000000000007918 */ /* 0x008fe20000000000 */
.L_x_5:
[----:B------:R-:W-:Y:S05]  /*0310*/  BSYNC.RECONVERGENT B0 ;  /* 0x0000000000007941 */ /* 0x000fea0003800200 */
.L_x_4:
[----:B------:R-:W-:Y:S04]  /*0320*/  BSSY.RECONVERGENT B0, `(.L_x_6) ;  /* 0x000000a000007945 */ /* 0x000fe80003800200 */
        /* <DEDUP_REMOVED lines=9> */
.L_x_7:
[----:B------:R-:W-:Y:S05]  /*03c0*/  BSYNC.RECONVERGENT B0 ;  /* 0x0000000000007941 */ /* 0x000fea0003800200 */
.L_x_6:
[----:B------:R-:W3:Y:S01]  /*03d0*/  LDCU.64 UR6, c[0x0][0x888] ;  /* 0x00011100ff0677ac */ /* 0x000ee20008000a00 */
[----:B------:R-:W-:Y:S02]  /*03e0*/  UISETP.EQ.U32.AND UP1, UPT, UR4, URZ, UPT ;  /* 0x000000ff0400728c */ /* 0x000fe4000bf22070 */
[----:B------:R-:W-:Y:S02]  /*03f0*/  UPLOP3.LUT UP2, UPT, UPT, UPT, UPT, 0x80, 0x8 ;  /* 0x000000000008789c */ /* 0x000fe40003f4f070 */
[----:B---3--:R-:W-:-:S04]  /*0400*/  UISETP.NE.U32.AND UP0, UPT, UR6, URZ, UPT ;  /* 0x000000ff0600728c */ /* 0x008fc8000bf05070 */
[----:B------:R-:W-:-:S04]  /*0410*/  UISETP.NE.AND.EX UP0, UPT, UR7, URZ, UPT, UP0 ;  /* 0x000000ff0700728c */ /* 0x000fc8000bf05300 */
[----:B------:R-:W-:-:S04]  /*0420*/  UISETP.EQ.OR.EX UP3, UPT, UR5, URZ, !UP0, UP1 ;  /* 0x000000ff0500728c */ /* 0x000fc8000c762710 */
[----:B------:R-:W-:-:S05]  /*0430*/  UP2UR UR44, UPR, URZ, 0x8 ;  /* 0x00000008ff2c7883 */ /* 0x000fca0008000000 */
[----:B------:R-:W-:Y:S07]  /*0440*/  BRA.U !UP3, `(.L_x_8) ;  /* 0x000000010b207547 */ /* 0x000fee000b800000 */
[----:B-----5:R-:W-:Y:S01]  /*0450*/  R2UR UR6, R48 ;  /* 0x00000000300672ca */ /* 0x020fe200000e0000 */
[----:B------:R-:W-:Y:S02]  /*0460*/  UISETP.NE.U32.AND UP2, UPT, UR4, URZ, UPT ;  /* 0x000000ff0400728c */ /* 0x000fe4000bf45070 */
[----:B------:R-:W-:Y:S02]  /*0470*/  USEL UR4, URZ, 0xffffffff, UP0 ;  /* 0xffffffffff047887 */ /* 0x000fe40008000000 */
[----:B------:R-:W-:-:S08]  /*0480*/  UISETP.NE.AND.EX UP2, UPT, UR5, URZ, UPT, UP2 ;  /* 0x000000ff0500728c */ /* 0x000fd0000bf45320 */
[----:B------:R-:W-:-:S04]  /*0490*/  UISETP.NE.AND UP1, UPT, UR6, URZ, UPT ;  /* 0x000000ff0600728c */ /* 0x000fc8000bf25270 */
[----:B------:R-:W-:-:S04]  /*04a0*/  @!UP2 USEL UR4, URZ, 0xffffffff, UP1 ;  /* 0xffffffffff04a887 */ /* 0x000fc80008800000 */
[----:B------:R-:W-:-:S04]  /*04b0*/  ULOP3.LUT UR4, UR4, 0x1, URZ, 0xc0, !UPT ;  /* 0x0000000104047892 */ /* 0x000fc8000f8ec0ff */
[----:B------:R-:W-:-:S11]  /*04c0*/  UISETP.NE.U32.AND UP2, UPT, UR4, 0x1, UPT ;  /* 0x000000010400788c */ /* 0x000fd6000bf45070 */
.L_x_8:
[----:B--2---:R-:W2:Y:S01]  /*04d0*/  SHFL.IDX PT, R2, R106, RZ, 0x1f ;  /* 0x00001fff6a027589 */ /* 0x004ea200000e0000 */
[----:B------:R-:W-:-:S04]  /*04e0*/  UISETP.NE.AND UP1, UPT, UR8, 0x2, UPT ;  /* 0x000000020800788c */ /* 0x000fc8000bf25270 */
[----:B------:R-:W-:Y:S01]  /*04f0*/  USEL UR13, URZ, 0x1, UP1 ;  /* 0x00000001ff0d7887 */ /* 0x000fe20008800000 */
[----:B--2---:R-:W-:-:S13]  /*0500*/  ISETP.NE.AND P0, PT, R2, RZ, PT ;  /* 0x000000ff0200720c */ /* 0x004fda0003f05270 */
[----:B------:R-:W-:Y:S05]  /*0510*/  @P0 BRA `(.L_x_9) ;  /* 0x0000000000480947 */ /* 0x000fea0003800000 */
[----:B------:R-:W2:Y:S01]  /*0520*/  S2UR UR5, SR_CgaCtaId ;  /* 0x00000000000579c3 */ /* 0x000ea20000008800 */
[----:B------:R-:W-:Y:S01]  /*0530*/  UMOV UR6, 0x400 ;  /* 0x0000040000067882 */ /* 0x000fe20000000000 */
[----:B------:R-:W-:Y:S01]  /*0540*/  UMOV UR4, 0x1 ;  /* 0x0000000100047882 */ /* 0x000fe20000000000 */
[----:B------:R-:W-:Y:S01]  /*0550*/  ELECT P0, URZ, PT ;  /* 0x0000000000ff782f */ /* 0x000fe20003800000 */
[----:B--2---:R-:W-:Y:S02]  /*0560*/  ULEA UR5, UR5, UR6, 0x18 ;  /* 0x0000000605057291 */ /* 0x004fe4000f8ec0ff */
[----:B------:R-:W-:-:S04]  /*0570*/  UIADD3 UR6, UPT, UPT, -UR4, 0x100000, URZ ;  /* 0x0010000004067890 */ /* 0x000fc8000fffe1ff */
[----:B------:R-:W-:Y:S02]  /*0580*/  USHF.L.U32 UR7, UR6, 0xb, URZ ;  /* 0x0000000b06077899 */ /* 0x000fe400080006ff */
[----:B------:R-:W-:Y:S01]  /*0590*/  USHF.L.U32 UR6, UR6, 0x1, URZ ;  /* 0x0000000106067899 */ /* 0x000fe200080006ff */
[----:B------:R-:W2:Y:S11]  /*05a0*/  FENCE.VIEW.ASYNC.S ;  /* 0x00000000000073c6 */ /* 0x000eb60000000000 */
[----:B--2---:R2:W3:Y:S01]  /*05b0*/  SYNCS.EXCH.64 URZ, [UR5], UR6 ;  /* 0x0000000605ff75b2 */ /* 0x0044e20008000100 */
[----:B------:R2:W4:Y:S01]  /*05c0*/  SYNCS.EXCH.64 URZ, [UR5+0x20], UR6 ;  /* 0x0000200605ff75b2 */ /* 0x0005220008000100 */
[----:B------:R2:W1:Y:S01]  /*05d0*/  SYNCS.EXCH.64 URZ, [UR5+0x8], UR6 ;  /* 0x0000080605ff75b2 */ /* 0x0004620008000100 */
[----:B------:R2:W1:Y:S01]  /*05e0*/  SYNCS.EXCH.64 URZ, [UR5+0x28], UR6 ;  /* 0x0000280605ff75b2 */ /* 0x0004620008000100 */
[----:B------:R2:W1:Y:S01]  /*05f0*/  SYNCS.EXCH.64 URZ, [UR5+0x10], UR6 ;  /* 0x0000100605ff75b2 */ /* 0x0004620008000100 */
[----:B------:R2:W1:Y:S01]  /*0600*/  SYNCS.EXCH.64 URZ, [UR5+0x30], UR6 ;  /* 0x0000300605ff75b2 */ /* 0x0004620008000100 */
[----:B------:R2:W1:Y:S01]  /*0610*/  SYNCS.EXCH.64 URZ, [UR5+0x18], UR6 ;  /* 0x0000180605ff75b2 */ /* 0x0004620008000100 */
[----:B------:R2:W1:Y:S01]  /*0620*/  SYNCS.EXCH.64 URZ, [UR5+0x38], UR6 ;  /* 0x0000380605ff75b2 */ /* 0x0004620008000100 */
[----:B------:R-:W-:Y:S01]  /*0630*/  NOP ;  /* 0x0000000000007918 */ /* 0x000fe20000000000 */
.L_x_9:
[----:B------:R-:W2:Y:S01]  /*0640*/  SHFL.IDX PT, R2, R106, RZ, 0x1f ;  /* 0x00001fff6a027589 */ /* 0x000ea200000e0000 */
[----:B------:R-:W-:Y:S01]  /*0650*/  NOP ;  /* 0x0000000000007918 */ /* 0x000fe20000000000 */
[----:B--2---:R-:W-:-:S13]  /*0660*/  ISETP.NE.AND P0, PT, R2, 0x1, PT ;  /* 0x000000010200780c */ /* 0x004fda0003f05270 */
[----:B------:R-:W-:Y:S05]  /*0670*/  @P0 BRA `(.L_x_10) ;  /* 0x0000000000400947 */ /* 0x000fea0003800000 */
[----:B------:R-:W2:Y:S01]  /*0680*/  S2UR UR6, SR_CgaCtaId ;  /* 0x00000000000679c3 */ /* 0x000ea20000008800 */
[----:B------:R-:W-:Y:S01]  /*0690*/  UMOV UR7, 0x400 ;  /* 0x0000040000077882 */ /* 0x000fe20000000000 */
[----:B------:R-:W-:Y:S01]  /*06a0*/  UMOV UR5, 0x20 ;  /* 0x0000002000057882 */ /* 0x000fe20000000000 */
[----:B------:R-:W-:Y:S01]  /*06b0*/  UMOV UR4, 0x80 ;  /* 0x0000008000047882 */ /* 0x000fe20000000000 */
[----:B------:R-:W-:-:S04]  /*06c0*/  UIADD3 UR10, UPT, UPT, -UR5, 0x100000, URZ ;  /* 0x00100000050a7890 */ /* 0x000fc8000fffe1ff */
[----:B------:R-:W-:Y:S02]  /*06d0*/  USHF.L.U32 UR11, UR10, 0xb, URZ ;  /* 0x0000000b0a0b7899 */ /* 0x000fe400080006ff */
[----:B------:R-:W-:Y:S02]  /*06e0*/  USHF.L.U32 UR10, UR10, 0x1, URZ ;  /* 0x000000010a0a7899 */ /* 0x000fe400080006ff */
[----:B------:R-:W-:-:S04]  /*06f0*/  UIADD3 UR4, UPT, UPT, -UR4, 0x100000, URZ ;  /* 0x0010000004047890 */ /* 0x000fc8000fffe1ff */
[----:B------:R-:W-:Y:S02]  /*0700*/  USHF.L.U32 UR5, UR4, 0xb, URZ ;  /* 0x0000000b04057899 */ /* 0x000fe400080006ff */
[----:B------:R-:W-:Y:S01]  /*0710*/  USHF.L.U32 UR4, UR4, 0x1, URZ ;  /* 0x0000000104047899 */ /* 0x000fe200080006ff */
[----:B------:R-:W-:Y:S01]  /*0720*/  ELECT P0, URZ, PT ;  /* 0x0000000000ff782f */ /* 0x000fe20003800000 */
[----:B--2---:R-:W-:Y:S01]  /*0730*/  ULEA UR6, UR6, UR7, 0x18 ;  /* 0x0000000706067291 */ /* 0x004fe2000f8ec0ff */
[----:B------:R-:W2:Y:S11]  /*0740*/  FENCE.VIEW.ASYNC.S ;  /* 0x00000000000073c6 */ /* 0x000eb60000000000 */
[----:B--2---:R2:W1:Y:S01]  /*0750*/  SYNCS.EXCH.64 URZ, [UR6+0x40], UR10 ;  /* 0x0000400a06ff75b2 */ /* 0x0044620008000100 */
[----:B------:R2:W1:Y:S01]  /*0760*/  SYNCS.EXCH.64 URZ, [UR6+0x48], UR4 ;  /* 0x0000480406ff75b2 */ /* 0x0004620008000100 */
[----:B------:R-:W-:Y:S01]  /*0770*/  NOP ;  /* 0x0000000000007918 */ /* 0x000fe20000000000 */
.L_x_10:
[----:B------:R-:W3:Y:S01]  /*0780*/  SHFL.IDX PT, R2, R106, RZ, 0x1f ;  /* 0x00001fff6a027589 */ /* 0x000ee200000e0000 */
[----:B------:R-:W-:Y:S01]  /*0790*/  NOP ;  /* 0x0000000000007918 */ /* 0x000fe20000000000 */
[----:B---3--:R-:W-:-:S13]  /*07a0*/  ISETP.NE.AND P0, PT, R2, 0x3, PT ;  /* 0x000000030200780c */ /* 0x008fda0003f05270 */
[----:B------:R-:W-:Y:S05]  /*07b0*/  @P0 BRA `(.L_x_11) ;  /* 0x0000000000300947 */ /* 0x000fea0003800000 */
[----:B--2---:R-:W2:Y:S01]  /*07c0*/  S2UR UR5, SR_CgaCtaId ;  /* 0x00000000000579c3 */ /* 0x004ea20000008800 */
        /* <DEDUP_REMOVED lines=8> */
[----:B--2---:R3:W2:Y:S01]  /*0850*/  SYNCS.EXCH.64 URZ, [UR5+0x50], UR6 ;  /* 0x0000500605ff75b2 */ /* 0x0046a20008000100 */
[----:B------:R3:W1:Y:S02]  /*0860*/  SYNCS.EXCH.64 URZ, [UR5+0x58], UR6 ;  /* 0x0000580605ff75b2 */ /* 0x0006640008000100 */
[----:B---3--:R-:W-:Y:S01]  /*0870*/  NOP ;  /* 0x0000000000007918 */ /* 0x008fe20000000000 */
.L_x_11:
[----:B------:R-:W3:Y:S01]  /*0880*/  SHFL.IDX PT, R2, R106, RZ, 0x1f ;  /* 0x00001fff6a027589 */ /* 0x000ee200000e0000 */
[----:B------:R-:W-:Y:S01]  /*0890*/  NOP ;  /* 0x0000000000007918 */ /* 0x000fe20000000000 */
[----:B---3--:R-:W-:-:S13]  /*08a0*/  ISETP.NE.AND P0, PT, R2, 0x4, PT ;  /* 0x000000040200780c */ /* 0x008fda0003f05270 */
[----:B------:R-:W-:Y:S05]  /*08b0*/  @P0 BRA `(.L_x_12) ;  /* 0x00000000004c0947 */ /* 0x000fea0003800000 */
[----:B--2---:R-:W2:Y:S01]  /*08c0*/  S2UR UR5, SR_CgaCtaId ;  /* 0x00000000000579c3 */ /* 0x004ea20000008800 */
[----:B------:R-:W-:Y:S01]  /*08d0*/  UMOV UR7, 0x100 ;  /* 0x0000010000077882 */ /* 0x000fe20000000000 */
[----:B------:R-:W-:Y:S01]  /*08e0*/  UMOV UR6, 0x400 ;  /* 0x0000040000067882 */ /* 0x000fe20000000000 */
[----:B------:R-:W-:Y:S01]  /*08f0*/  USEL UR7, UR7, 0xe0, UP2 ;  /* 0x000000e007077887 */ /* 0x000fe20009000000 */
[----:B------:R-:W-:Y:S01]  /*0900*/  UMOV UR4, 0x1 ;  /* 0x0000000100047882 */ /* 0x000fe20000000000 */
[----:B------:R-:W-:Y:S01]  /*0910*/  ELECT P0, URZ, PT ;  /* 0x0000000000ff782f */ /* 0x000fe20003800000 */
[----:B------:R-:W-:-:S04]  /*0920*/  UIADD3 UR10, UPT, UPT, -UR4, 0x100000, URZ ;  /* 0x00100000040a7890 */ /* 0x000fc8000fffe1ff */
[----:B------:R-:W-:Y:S02]  /*0930*/  USHF.L.U32 UR11, UR10, 0xb, URZ ;  /* 0x0000000b0a0b7899 */ /* 0x000fe400080006ff */
[----:B------:R-:W-:Y:S02]  /*0940*/  USHF.L.U32 UR10, UR10, 0x1, URZ ;  /* 0x000000010a0a7899 */ /* 0x000fe400080006ff */
[----:B--2---:R-:W-:Y:S02]  /*0950*/  ULEA UR5, UR5, UR6, 0x18 ;  /* 0x0000000605057291 */ /* 0x004fe4000f8ec0ff */
[----:B------:R-:W-:-:S04]  /*0960*/  UIADD3 UR6, UPT, UPT, -UR7, 0x100000, URZ ;  /* 0x0010000007067890 */ /* 0x000fc8000fffe1ff */
[----:B------:R-:W-:Y:S02]  /*0970*/  USHF.L.U32 UR7, UR6, 0xb, URZ ;  /* 0x0000000b06077899 */ /* 0x000fe400080006ff */
[----:B------:R-:W-:Y:S01]  /*0980*/  USHF.L.U32 UR6, UR6, 0x1, URZ ;  /* 0x0000000106067899 */ /* 0x000fe200080006ff */
[----:B------:R-:W2:Y:S03]  /*0990*/  FENCE.VIEW.ASYNC.S ;  /* 0x00000000000073c6 */ /* 0x000ea60000000000 */
[----:B--2---:R3:W2:Y:S08]  /*09a0*/  SYNCS.EXCH.64 URZ, [UR5+0x60], UR10 ;  /* 0x0000600a05ff75b2 */ /* 0x0046b00008000100 */
[----:B------:R3:W1:Y:S01]  /*09b0*/  SYNCS.EXCH.64 URZ, [UR5+0x70], UR6 ;  /* 0x0000700605ff75b2 */ /* 0x0006620008000100 */
[----:B------:R3:W1:Y:S01]  /*09c0*/  SYNCS.EXCH.64 URZ, [UR5+0x68], UR10 ;  /* 0x0000680a05ff75b2 */ /* 0x0006620008000100 */
[----:B------:R3:W1:Y:S02]  /*09d0*/  SYNCS.EXCH.64 URZ, [UR5+0x78], UR6 ;  /* 0x0000780605ff75b2 */ /* 0x0006640008000100 */
[----:B---3--:R-:W-:Y:S01]  /*09e0*/  NOP ;  /* 0x0000000000007918 */ /* 0x008fe20000000000 */
.L_x_12:
[----:B------:R-:W3:Y:S01]  /*09f0*/  SHFL.IDX PT, R2, R106, RZ, 0x1f ;  /* 0x00001fff6a027589 */ /* 0x000ee200000e0000 */
[----:B------:R-:W-:Y:S01]  /*0a00*/  NOP ;  /* 0x0000000000007918 */ /* 0x000fe20000000000 */
[----:B---3--:R-:W-:-:S13]  /*0a10*/  ISETP.NE.AND P0, PT, R2, 0x5, PT ;  /* 0x000000050200780c */ /* 0x008fda0003f05270 */
[----:B------:R-:W-:Y:S05]  /*0a20*/  @P0 BRA `(.L_x_13) ;  /* 0x0000000000580947 */ /* 0x000fea0003800000 */
[----:B--2---:R-:W2:Y:S01]  /*0a30*/  S2UR UR6, SR_CgaCtaId ;  /* 0x00000000000679c3 */ /* 0x004ea20000008800 */
        /* <DEDUP_REMOVED lines=12> */
[----:B--2---:R3:W2:Y:S01]  /*0b00*/  SYNCS.EXCH.64 URZ, [UR6+0x80], UR10 ;  /* 0x0000800a06ff75b2 */ /* 0x0046a20008000100 */
[----:B------:R3:W1:Y:S01]  /*0b10*/  SYNCS.EXCH.64 URZ, [UR6+0xa0], UR4 ;  /* 0x0000a00406ff75b2 */ /* 0x0006620008000100 */
[----:B------:R3:W1:Y:S01]  /*0b20*/  SYNCS.EXCH.64 URZ, [UR6+0x88], UR10 ;  /* 0x0000880a06ff75b2 */ /* 0x0006620008000100 */
[----:B------:R3:W1:Y:S01]  /*0b30*/  SYNCS.EXCH.64 URZ, [UR6+0xa8], UR4 ;  /* 0x0000a80406ff75b2 */ /* 0x0006620008000100 */
[----:B------:R3:W1:Y:S01]  /*0b40*/  SYNCS.EXCH.64 URZ, [UR6+0x90], UR10 ;  /* 0x0000900a06ff75b2 */ /* 0x0006620008000100 */
[----:B------:R3:W1:Y:S01]  /*0b50*/  SYNCS.EXCH.64 URZ, [UR6+0xb0], UR4 ;  /* 0x0000b00406ff75b2 */ /* 0x0006620008000100 */
[----:B------:R3:W1:Y:S01]  /*0b60*/  SYNCS.EXCH.64 URZ, [UR6+0x98], UR10 ;  /* 0x0000980a06ff75b2 */ /* 0x0006620008000100 */
[----:B------:R3:W1:Y:S02]  /*0b70*/  SYNCS.EXCH.64 URZ, [UR6+0xb8], UR4 ;  /* 0x0000b80406ff75b2 */ /* 0x0006640008000100 */
[----:B---3--:R-:W-:Y:S01]  /*0b80*/  NOP ;  /* 0x0000000000007918 */ /* 0x008fe20000000000 */
.L_x_13:
        /* <DEDUP_REMOVED lines=14> */
[----:B------:R3:W1:Y:S01]  /*0c70*/  SYNCS.EXCH.64 URZ, [UR5+0xd0], UR6 ;  /* 0x0000d00605ff75b2 */ /* 0x0006620008000100 */
[----:B------:R3:W1:Y:S01]  /*0c80*/  SYNCS.EXCH.64 URZ, [UR5+0xc8], UR6 ;  /* 0x0000c80605ff75b2 */ /* 0x0006620008000100 */
[----:B------:R3:W1:Y:S02]  /*0c90*/  SYNCS.EXCH.64 URZ, [UR5+0xd8], UR6 ;  /* 0x0000d80605ff75b2 */ /* 0x0006640008000100 */
[----:B---3--:R-:W-:Y:S01]  /*0ca0*/  NOP ;  /* 0x0000000000007918 */ /* 0x008fe20000000000 */
.L_x_14:
[----:B--2---:R-:W2:Y:S01]  /*0cb0*/  S2UR UR5, SR_CTAID.X ;  /* 0x00000000000579c3 */ /* 0x004ea20000002500 */
[----:B------:R-:W-:-:S05]  /*0cc0*/  CS2R.32 R99, SR_CgaSize ;  /* 0x0000000000637805 */ /* 0x000fca0000008a00 */
[----:B------:R-:W-:-:S05]  /*0cd0*/  IMAD R99, R99, -0xa0, RZ ;  /* 0xffffff6063637824 */ /* 0x000fca00078e02ff */
[----:B------:R-:W-:-:S14]  /*0ce0*/  R2UR UR7, R99 ;  /* 0x00000000630772ca */ /* 0x000fdc00000e0000 */
[----:B------:R-:W3:Y:S01]  /*0cf0*/  LDCU UR7, c[0x0][UR7+0x2b0] ;  /* 0x00005600070777ac */ /* 0x000ee20008000800 */
[----:B------:R-:W-:Y:S01]  /*0d00*/  NOP ;  /* 0x0000000000007918 */ /* 0x000fe20000000000 */
[----:B------:R-:W-:-:S05]  /*0d10*/  CS2R.32 R99, SR_CgaSize ;  /* 0x0000000000637805 */ /* 0x000fca0000008a00 */
[----:B------:R-:W-:-:S05]  /*0d20*/  IMAD R99, R99, -0xa0, RZ ;  /* 0xffffff6063637824 */ /* 0x000fca00078e02ff */
[----:B------:R-:W-:-:S14]  /*0d30*/  R2UR UR6, R99 ;  /* 0x00000000630672ca */ /* 0x000fdc00000e0000 */
[----:B------:R-:W4:Y:S01]  /*0d40*/  LDCU UR6, c[0x0][UR6+0x2b4] ;  /* 0x00005680060677ac */ /* 0x000f220008000800 */
[----:B------:R-:W1:Y:S08]  /*0d50*/  S2UR UR4, SR_CTAID.Y ;  /* 0x00000000000479c3 */ /* 0x000e700000002600 */
[----:B------:R-:W4:Y:S01]  /*0d60*/  LDC R9, c[0x0][0xb24] ;  /* 0x0002c900ff097b82 */ /* 0x000f220000000800 */
[----:B--2---:R-:W-:-:S02]  /*0d70*/  I2FP.F32.U32 R5, UR5 ;  /* 0x0000000500057c45 */ /* 0x004fc40008201000 */
[----:B------:R-:W-:-:S05]  /*0d80*/  CS2R.32 R3, SR_CgaSize ;  /* 0x0000000000037805 */ /* 0x000fca0000008a00 */
[----:B------:R-:W-:-:S06]  /*0d90*/  IMAD R3, R3, -0xa0, RZ ;  /* 0xffffff6003037824 */ /* 0x000fcc00078e02ff */
[----:B------:R-:W2:Y:S01]  /*0da0*/  LDC R3, c[0x0][R3+0x2a0] ;  /* 0x0000a80003037b82 */ /* 0x000ea20000000800 */
[----:B------:R-:W-:Y:S01]  /*0db0*/  MOV R99, UR5 ;  /* 0x0000000500637c02 */ /* 0x000fe20008000f00 */
[----:B---3--:R-:W-:Y:S01]  /*0dc0*/  FMUL R5, R5, UR7 ;  /* 0x0000000705057c20 */ /* 0x008fe20008400000 */
[----:B-1----:R-:W-:Y:S02]  /*0dd0*/  I2FP.F32.U32 R4, UR4 ;  /* 0x0000000400047c45 */ /* 0x002fe40008201000 */
[----:B------:R-:W-:-:S05]  /*0de0*/  CS2R.32 R2, SR_CgaSize ;  /* 0x0000000000027805 */ /* 0x000fca0000008a00 */
[----:B------:R-:W-:-:S06]  /*0df0*/  IMAD R2, R2, -0xa0, RZ ;  /* 0xffffff6002027824 */ /* 0x000fcc00078e02ff */
[----:B------:R-:W1:Y:S01]  /*0e00*/  LDC R2, c[0x0][R2+0x2a4] ;  /* 0x0000a90002027b82 */ /* 0x000e620000000800 */
[----:B------:R-:W3:Y:S01]  /*0e10*/  F2I.U32.TRUNC.NTZ R96, R5 ;  /* 0x0000000500607305 */ /* 0x000ee2000020f000 */
[----:B------:R-:W-:Y:S01]  /*0e20*/  MOV R97, UR4 ;  /* 0x0000000400617c02 */ /* 0x000fe20008000f00 */
[----:B----4-:R-:W-:-:S05]  /*0e30*/  FMUL R4, R4, UR6 ;  /* 0x0000000604047c20 */ /* 0x010fca0008400000 */
[----:B------:R-:W-:Y:S01]  /*0e40*/  BAR.SYNC.DEFER_BLOCKING 0x0 ;  /* 0x0000000000007b1d */ /* 0x000fe20000010000 */
[----:B------:R-:W-:-:S05]  /*0e50*/  ISETP.GE.AND P0, PT, R9, 0x1, PT ;  /* 0x000000010900780c */ /* 0x000fca0003f06270 */
[----:B------:R-:W4:Y:S02]  /*0e60*/  F2I.U32.TRUNC.NTZ R81, R4 ;  /* 0x0000000400517305 */ /* 0x000f24000020f000 */
[----:B------:R-:W1:Y:S01]  /*0e70*/  S2UR UR36, SR_CTAID.Z ;  /* 0x00000000002479c3 */ /* 0x000e620000002700 */
[----:B---3--:R-:W-:-:S05]  /*0e80*/  IADD3 R96, PT, PT, -R96, RZ, RZ ;  /* 0x000000ff60607210 */ /* 0x008fca0007ffe1ff */
[----:B--2---:R-:W-:Y:S01]  /*0e90*/  IMAD R96, R3, R96, UR5 ;  /* 0x0000000503607e24 */ /* 0x004fe2000f8e0260 */
[----:B----4-:R-:W-:-:S05]  /*0ea0*/  IADD3 R81, PT, PT, -R81, RZ, RZ ;  /* 0x000000ff51517210 */ /* 0x010fca0007ffe1ff */
[----:B-1----:R-:W-:Y:S01]  /*0eb0*/  IMAD R81, R2, R81, UR4 ;  /* 0x0000000402517e24 */ /* 0x002fe2000f8e0251 */
[----:B------:R-:W-:Y:S06]  /*0ec0*/  @!P0 BRA `(.L_x_15) ;  /* 0x0000000000b88947 */ /* 0x000fec0003800000 */
[----:B------:R-:W1:Y:S01]  /*0ed0*/  LDC.64 R4, c[0x0][0xb18] ;  /* 0x0002c600ff047b82 */ /* 0x000e620000000a00 */
[----:B------:R-:W-:-:S07]  /*0ee0*/  ISETP.NE.AND P0, PT, R9, 0x1, PT ;  /* 0x000000010900780c */ /* 0x000fce0003f05270 */
[----:B------:R-:W2:Y:S08]  /*0ef0*/  LDC R10, c[0x0][0xb0c] ;  /* 0x0002c300ff0a7b82 */ /* 0x000eb00000000800 */
[----:B------:R-:W3:Y:S08]  /*0f00*/  LDC R11, c[0x0][0x370] ;  /* 0x0000dc00ff0b7b82 */ /* 0x000ef00000000800 */
[----:B------:R-:W4:Y:S01]  /*0f10*/  LDC R12, c[0x0][0x374] ;  /* 0x0000dd00ff0c7b82 */ /* 0x000f220000000800 */
[----:B-1----:R-:W-:-:S07]  /*0f20*/  ISETP.NE.AND P1, PT, R4, 0x1, PT ;  /* 0x000000010400780c */ /* 0x002fce0003f25270 */
[----:B------:R-:W3:Y:S01]  /*0f30*/  LDC.64 R6, c[0x0][0xb10] ;  /* 0x0002c400ff067b82 */ /* 0x000ee20000000a00 */
[----:B--2---:R-:W-:-:S07]  /*0f40*/  ISETP.NE.AND P2, PT, R10, 0x1, PT ;  /* 0x000000010a00780c */ /* 0x004fce0003f45270 */
[----:B------:R-:W1:Y:S08]  /*0f50*/  LDC R8, c[0x0][0xb20] ;  /* 0x0002c800ff087b82 */ /* 0x000e700000000800 */
[----:B------:R-:W2:Y:S01]  /*0f60*/  LDC.64 R2, c[0x0][0xb28] ;  /* 0x0002ca00ff027b82 */ /* 0x000ea20000000a00 */
[----:B----4-:R-:W-:-:S04]  /*0f70*/  IMAD.HI.U32 R13, R12, R5, RZ ;  /* 0x000000050c0d7227 */ /* 0x010fc800078e00ff */
[----:B------:R-:W-:-:S04]  /*0f80*/  IMAD.HI.U32 R5, R97, R5, RZ ;  /* 0x0000000561057227 */ /* 0x000fc800078e00ff */
[----:B---3--:R-:W-:-:S04]  /*0f90*/  IMAD.HI.U32 R14, R11, R6, RZ ;  /* 0x000000060b0e7227 */ /* 0x008fc800078e00ff */
[----:B------:R-:W-:Y:S01]  /*0fa0*/  IMAD.HI.U32 R16, R99, R6, RZ ;  /* 0x0000000663107227 */ /* 0x000fe200078e00ff */
[-C--:B------:R-:W-:Y:S02]  /*0fb0*/  @P2 SHF.R.U32.HI R11, RZ, R7.reuse, R14 ;  /* 0x00000007ff0b2219 */ /* 0x080fe4000001160e */
[-C--:B-1----:R-:W-:Y:S02]  /*0fc0*/  @P1 SHF.R.U32.HI R12, RZ, R8.reuse, R13 ;  /* 0x00000008ff0c1219 */ /* 0x082fe4000001160d */
[----:B------:R-:W-:Y:S02]  /*0fd0*/  SHF.R.U32.HI R8, RZ, R8, R5 ;  /* 0x00000008ff087219 */ /* 0x000fe40000011605 */
[----:B------:R-:W-:Y:S02]  /*0fe0*/  SHF.R.U32.HI R16, RZ, R7, R16 ;  /* 0x00000007ff107219 */ /* 0x000fe40000011610 */
[----:B------:R-:W-:Y:S01]  /*0ff0*/  SEL R5, R97, R8, !P1 ;  /* 0x0000000861057207 */ /* 0x000fe20004800000 */
[----:B--2---:R-:W-:Y:S01]  /*1000*/  IMAD.HI.U32 R14, R12, R2, RZ ;  /* 0x000000020c0e7227 */ /* 0x004fe200078e00ff */
[----:B------:R-:W-:-:S03]  /*1010*/  SEL R7, R99, R16, !P2 ;  /* 0x0000001063077207 */ /* 0x000fc60005000000 */
[----:B------:R-:W-:Y:S01]  /*1020*/  IMAD.HI.U32 R6, R11, R2, RZ ;  /* 0x000000020b067227 */ /* 0x000fe200078e00ff */
[----:B------:R-:W-:-:S04]  /*1030*/  @P0 SHF.R.U32.HI R12, RZ, R3, R14 ;  /* 0x00000003ff0c0219 */ /* 0x000fc8000001160e */
[----:B------:R-:W-:Y:S01]  /*1040*/  @P0 SHF.R.U32.HI R11, RZ, R3, R6 ;  /* 0x00000003ff0b0219 */ /* 0x000fe20000011606 */
[----:B------:R-:W-:-:S04]  /*1050*/  IMAD R12, R12, R9, RZ ;  /* 0x000000090c0c7224 */ /* 0x000fc800078e02ff */
[----:B------:R-:W-:Y:S01]  /*1060*/  IMAD R6, R11, R9, RZ ;  /* 0x000000090b067224 */ /* 0x000fe200078e02ff */
[----:B------:R-:W-:-:S04]  /*1070*/  ISETP.GE.AND P1, PT, R5, R12, PT ;  /* 0x0000000c0500720c */ /* 0x000fc80003f26270 */
[----:B------:R-:W-:Y:S01]  /*1080*/  ISETP.GE.OR P1, PT, R7, R6, P1 ;  /* 0x000000060700720c */ /* 0x000fe20000f26670 */
[----:B------:R-:W-:-:S05]  /*1090*/  IMAD.HI.U32 R6, R5, R2, RZ ;  /* 0x0000000205067227 */ /* 0x000fca00078e00ff */
[----:B------:R-:W-:-:S04]  /*10a0*/  SHF.R.U32.HI R6, RZ, R3, R6 ;  /* 0x00000003ff067219 */ /* 0x000fc80000011606 */
[----:B------:R-:W-:-:S03]  /*10b0*/  SEL R6, R5, R6, !P0 ;  /* 0x0000000605067207 */ /* 0x000fc60004000000 */
[----:B------:R-:W-:Y:S01]  /*10c0*/  @!P1 IMAD.HI.U32 R8, R7, R2, RZ ;  /* 0x0000000207089227 */ /* 0x000fe200078e00ff */
[----:B------:R-:W-:-:S04]  /*10d0*/  IADD3 R2, PT, PT, -R6, RZ, RZ ;  /* 0x000000ff06027210 */ /* 0x000fc80007ffe1ff */
[----:B------:R-:W-:Y:S01]  /*10e0*/  @!P1 SHF.R.U32.HI R8, RZ, R3, R8 ;  /* 0x00000003ff089219 */ /* 0x000fe20000011608 */
[----:B------:R-:W-:-:S03]  /*10f0*/  IMAD R2, R9, R2, R5 ;  /* 0x0000000209027224 */ /* 0x000fc600078e0205 */
[----:B------:R-:W-:Y:S02]  /*1100*/  @!P1 SEL R3, R7, R8, !P0 ;  /* 0x0000000807039207 */ /* 0x000fe40004000000 */
[----:B------:R-:W-:-:S03]  /*1110*/  IADD3 R8, PT, PT, -R5, RZ, RZ ;  /* 0x000000ff05087210 */ /* 0x000fc60007ffe1ff */
[--C-:B------:R-:W-:Y:S02]  /*1120*/  @!P1 IMAD.IADD R6, R6, 0x1, -R3.reuse ;  /* 0x0000000106069824 */ /* 0x100fe400078e0a03 */
[----:B------:R-:W-:Y:S01]  /*1130*/  @!P1 IMAD R3, R2, R11, R3 ;  /* 0x0000000b02039224 */ /* 0x000fe200078e0203 */
[----:B------:R-:W-:Y:S01]  /*1140*/  IADD3 R2, PT, PT, -R7, RZ, RZ ;  /* 0x000000ff07027210 */ /* 0x000fe20007ffe1ff */
[----:B------:R-:W-:Y:S02]  /*1150*/  @!P1 IMAD R5, R6, R9, R7 ;  /* 0x0000000906059224 */ /* 0x000fe400078e0207 */
[----:B------:R-:W-:Y:S02]  /*1160*/  IMAD R8, R4, R8, R97 ;  /* 0x0000000804087224 */ /* 0x000fe400078e0261 */
[----:B------:R-:W-:Y:S02]  /*1170*/  @!P1 IMAD.MOV.U32 R7, RZ, RZ, R3 ;  /* 0x000000ffff079224 */ /* 0x000fe400078e0003 */
[----:B------:R-:W-:-:S02]  /*1180*/  IMAD R2, R10, R2, R99 ;  /* 0x000000020a027224 */ /* 0x000fc400078e0263 */
[----:B------:R-:W-:Y:S02]  /*1190*/  IMAD R97, R5, R4, R8 ;  /* 0x0000000405617224 */ /* 0x000fe400078e0208 */
[----:B------:R-:W-:Y:S02]  /*11a0*/  IMAD R99, R7, R10, R2 ;  /* 0x0000000a07637224 */ /* 0x000fe400078e0202 */
.L_x_15:
[----:B------:R-:W1:Y:S01]  /*11b0*/  LDCU UR4, c[0x0][0xb30] ;  /* 0x00016600ff0477ac */ /* 0x000e620008000800 */
[----:B------:R-:W2:Y:S08]  /*11c0*/  S2UR UR37, SR_CgaCtaId ;  /* 0x00000000002579c3 */ /* 0x000eb00000008800 */
[----:B------:R-:W3:Y:S01]  /*11d0*/  LDC R40, c[0x0][0xb24] ;  /* 0x0002c900ff287b82 */ /* 0x000ee20000000800 */
[----:B-1----:R-:W-:-:S09]  /*11e0*/  UISETP.NE.AND UP1, UPT, UR4, 0x1, UPT ;  /* 0x000000010400788c */ /* 0x002fd2000bf25270 */
[----:B--2---:R-:W-:Y:S05]  /*11f0*/  BRA.U UP1, `(.L_x_16) ;  /* 0x0000000101407547 */ /* 0x004fea000b800000 */
[----:B------:R-:W1:Y:S08]  /*1200*/  LDC.64 R4, c[0x0][0xb10] ;  /* 0x0002c400ff047b82 */ /* 0x000e700000000a00 */
[----:B------:R-:W2:Y:S08]  /*1210*/  LDC.64 R2, c[0x0][0xb18] ;  /* 0x0002c600ff027b82 */ /* 0x000eb00000000a00 */
[----:B------:R-:W4:Y:S08]  /*1220*/  LDC R6, c[0x0][0xb20] ;  /* 0x0002c800ff067b82 */ /* 0x000f300000000800 */
[----:B------:R-:W3:Y:S01]  /*1230*/  LDC R8, c[0x0][0xb0c] ;  /* 0x0002c300ff087b82 */ /* 0x000ee20000000800 */
[----:B-1----:R-:W-:-:S05]  /*1240*/  IMAD.HI.U32 R4, R99, R4, RZ ;  /* 0x0000000463047227 */ /* 0x002fca00078e00ff */
[----:B------:R-:W-:Y:S01]  /*1250*/  SHF.R.U32.HI R4, RZ, R5, R4 ;  /* 0x00000005ff047219 */ /* 0x000fe20000011604 */
[----:B--2---:R-:W-:Y:S01]  /*1260*/  IMAD.HI.U32 R3, R97, R3, RZ ;  /* 0x0000000361037227 */ /* 0x004fe200078e00ff */
[----:B------:R-:W-:-:S04]  /*1270*/  ISETP.NE.AND P0, PT, R2, 0x1, PT ;  /* 0x000000010200780c */ /* 0x000fc80003f05270 */
[----:B----4-:R-:W-:-:S04]  /*1280*/  SHF.R.U32.HI R6, RZ, R6, R3 ;  /* 0x00000006ff067219 */ /* 0x010fc80000011603 */
[----:B------:R-:W-:Y:S02]  /*1290*/  SEL R3, R97, R6, !P0 ;  /* 0x0000000661037207 */ /* 0x000fe40004000000 */
[----:B---3--:R-:W-:-:S04]  /*12a0*/  ISETP.NE.AND P1, PT, R8, 0x1, PT ;  /* 0x000000010800780c */ /* 0x008fc80003f25270 */
[----:B------:R-:W-:-:S05]  /*12b0*/  SEL R4, R99, R4, !P1 ;  /* 0x0000000463047207 */ /* 0x000fca0004800000 */
[----:B------:R-:W-:Y:S02]  /*12c0*/  IMAD.IADD R5, R3, 0x1, -R4 ;  /* 0x0000000103057824 */ /* 0x000fe400078e0a04 */
[----:B------:R-:W-:Y:S02]  /*12d0*/  IMAD.IADD R3, R4, 0x1, -R3 ;  /* 0x0000000104037824 */ /* 0x000fe400078e0a03 */
[----:B------:R-:W-:Y:S02]  /*12e0*/  IMAD R99, R5, R8, R99 ;  /* 0x0000000805637224 */ /* 0x000fe400078e0263 */
[----:B------:R-:W-:-:S07]  /*12f0*/  IMAD R97, R3, R2, R97 ;  /* 0x0000000203617224 */ /* 0x000fce00078e0261 */
.L_x_16:
[----:B------:R-:W-:Y:S01]  /*1300*/  BAR.SYNC.DEFER_BLOCKING 0x0 ;  /* 0x0000000000007b1d */ /* 0x000fe20000010000 */
[----:B------:R-:W-:Y:S01]  /*1310*/  UISETP.NE.AND UP1, UPT, UR8, 0x2, UPT ;  /* 0x000000020800788c */ /* 0x000fe2000bf25270 */
[----:B------:R-:W-:Y:S02]  /*1320*/  ISETP.NE.OR P5, PT, R0, 0x2, !P5 ;  /* 0x000000020000780c */ /* 0x000fe40006fa5670 */
[----:B------:R-:W-:-:S06]  /*1330*/  LOP3.LUT R2, R103, 0x1f, RZ, 0xc0, !PT ;  /* 0x0000001f67027812 */ /* 0x000fcc00078ec0ff */
[----:B------:R-:W-:Y:S05]  /*1340*/  BRA.U UP1, `(.L_x_17) ;  /* 0x0000001101547547 */ /* 0x000fea000b800000 */
[----:B------:R-:W1:Y:S01]  /*1350*/  LDCU UR13, c[0x0][0x38c] ;  /* 0x00007180ff0d77ac */ /* 0x000e620008000800 */
[----:B------:R-:W2:Y:S01]  /*1360*/  LDC R9, c[0x0][0x370] ;  /* 0x0000dc00ff097b82 */ /* 0x000ea20000000800 */
[----:B------:R-:W-:Y:S01]  /*1370*/  PLOP3.LUT P1, PT, PT, PT, UP2, 0x80, 0x8 ;  /* 0x000000000008781c */ /* 0x000fe20003f2f028 */
[----:B------:R-:W-:Y:S01]  /*1380*/  IMAD.MOV.U32 R15, RZ, RZ, 0x1 ;  /* 0x00000001ff0f7424 */ /* 0x000fe200078e00ff */
[----:B------:R-:W-:Y:S01]  /*1390*/  ISETP.EQ.OR P4, PT, R2, RZ, P5 ;  /* 0x000000ff0200720c */ /* 0x000fe20002f82670 */
[----:B------:R-:W-:Y:S01]  /*13a0*/  IMAD.MOV.U32 R14, RZ, RZ, RZ ;  /* 0x000000ffff0e7224 */ /* 0x000fe200078e00ff */
[----:B------:R-:W-:Y:S02]  /*13b0*/  PLOP3.LUT P1, PT, P1, PT, PT, 0x8, 0x80 ;  /* 0x000000000080781c */ /* 0x000fe40000f2e170 */
[----:B------:R-:W-:Y:S01]  /*13c0*/  CS2R R12, SRZ ;  /* 0x00000000000c7805 */ /* 0x000fe2000001ff00 */
[----:B------:R-:W-:Y:S01]  /*13d0*/  IMAD.MOV.U32 R10, RZ, RZ, 0x1 ;  /* 0x00000001ff0a7424 */ /* 0x000fe200078e00ff */
[----:B------:R-:W4:Y:S01]  /*13e0*/  LDC R0, c[0x0][0x374] ;  /* 0x0000dd00ff007b82 */ /* 0x000f220000000800 */
[----:B------:R-:W2:Y:S01]  /*13f0*/  LDCU.64 UR22, c[0x0][0x348] ;  /* 0x00006900ff1677ac */ /* 0x000ea20008000a00 */
[----:B------:R-:W-:Y:S01]  /*1400*/  UMOV UR6, URZ ;  /* 0x000000ff00067c82 */ /* 0x000fe20008000000 */
[----:B-1----:R-:W-:-:S04]  /*1410*/  UIADD3 UR5, UPT, UPT, UR13, 0x7f, URZ ;  /* 0x0000007f0d057890 */ /* 0x002fc8000fffe0ff */
[----:B------:R-:W-:-:S04]  /*1420*/  USHF.R.S32.HI UR4, URZ, 0x1f, UR5 ;  /* 0x0000001fff047899 */ /* 0x000fc80008011405 */
[----:B------:R-:W-:-:S04]  /*1430*/  ULEA.HI UR4, UR4, UR5, URZ, 0x7 ;  /* 0x0000000504047291 */ /* 0x000fc8000f8f38ff */
[----:B------:R-:W-:Y:S02]  /*1440*/  USHF.R.S32.HI UR15, URZ, 0x7, UR4 ;  /* 0x00000007ff0f7899 */ /* 0x000fe40008011404 */
[----:B------:R-:W-:Y:S02]  /*1450*/  UIADD3 UR4, UPT, UPT, UR13, -0x1, URZ ;  /* 0xffffffff0d047890 */ /* 0x000fe4000fffe0ff */
[----:B------:R-:W-:Y:S02]  /*1460*/  UISETP.LT.U32.AND UP0, UPT, UR15, 0x4, UPT ;  /* 0x000000040f00788c */ /* 0x000fe4000bf01070 */
[----:B------:R-:W-:Y:S02]  /*1470*/  UISETP.GE.U32.AND UP1, UPT, UR4, -0xff, UPT ;  /* 0xffffff010400788c */ /* 0x000fe4000bf26070 */
[----:B------:R-:W-:Y:S02]  /*1480*/  USEL UR14, UR15, 0x4, UP0 ;  /* 0x000000040f0e7887 */ /* 0x000fe40008000000 */
[----:B------:R-:W-:-:S02]  /*1490*/  UIADD3 UR13, UPT, UPT, UR13, 0xfe, URZ ;  /* 0x000000fe0d0d7890 */ /* 0x000fc4000fffe0ff */
[----:B------:R-:W-:Y:S02]  /*14a0*/  UIADD3 UR5, UPT, UPT, UR14, -0x1, URZ ;  /* 0xffffffff0e057890 */ /* 0x000fe4000fffe0ff */
[----:B------:R-:W-:-:S03]  /*14b0*/  UIADD3 UR7, UPT, UPT, UR15, -UR14, URZ ;  /* 0x8000000e0f077290 */ /* 0x000fc6000fffe0ff */
[----:B------:R-:W-:-:S04]  /*14c0*/  @UP1 UIADD3 UR5, UPT, UPT, UR14, URZ, URZ ;  /* 0x000000ff0e051290 */ /* 0x000fc8000fffe0ff */
[----:B--2---:R-:W-:-:S12]  /*14d0*/  UIADD3 UR5, UPT, UPT, UR5, 0x1, URZ ;  /* 0x0000000105057890 */ /* 0x004fd8000fffe0ff */
.L_x_35:
[----:B------:R-:W-:Y:S01]  /*14e0*/  UISETP.NE.AND UP0, UPT, UR37, URZ, UPT ;  /* 0x000000ff2500728c */ /* 0x000fe2000bf05270 */
[----:B------:R-:W1:Y:S08]  /*14f0*/  S2UR UR37, SR_CgaCtaId ;  /* 0x00000000002579c3 */ /* 0x000e700000008800 */
[----:B------:R-:W-:Y:S05]  /*1500*/  BRA.U UP0, `(.L_x_18) ;  /* 0x0000000100347547 */ /* 0x000fea000b800000 */
[----:B------:R-:W2:Y:S01]  /*1510*/  S2R R2, SR_CgaCtaId ;  /* 0x0000000000027919 */ /* 0x000ea20000008800 */
[----:B------:R-:W-:-:S04]  /*1520*/  MOV R3, 0x400 ;  /* 0x0000040000037802 */ /* 0x000fc80000000f00 */
[----:B--2---:R-:W-:Y:S02]  /*1530*/  LEA R3, R2, R3, 0x18 ;  /* 0x0000000302037211 */ /* 0x004fe400078ec0ff */
[----:B------:R-:W-:-:S03]  /*1540*/  SHF.L.U32 R2, R10, 0x1f, RZ ;  /* 0x0000001f0a027819 */ /* 0x000fc600000006ff */
[----:B------:R-:W-:-:S04]  /*1550*/  IMAD R3, R12, 0x8, R3 ;  /* 0x000000080c037824 */ /* 0x000fc800078e0203 */
[----:B------:R-:W2:Y:S02]  /*1560*/  SYNCS.PHASECHK.TRANS64.TRYWAIT P0, [R3+URZ+0xd0], R2 ;  /* 0x0000d002030075a7 */ /* 0x000ea400080011ff */
[----:B--2---:R-:W-:Y:S05]  /*1570*/  @!P0 BRA `(.L_x_19) ;  /* 0x0000004c00148947 */ /* 0x004fea0003800000 */
.L_x_95:
[----:B------:R-:W-:Y:S01]  /*1580*/  VIADD R12, R12, 0x1 ;  /* 0x000000010c0c7836 */ /* 0x000fe20000000000 */
[----:B------:R2:W-:Y:S04]  /*1590*/  SYNCS.ARRIVE.TRANS64.A1T0 RZ, [R3+URZ+0xc0], RZ ;  /* 0x0000c0ff03ff79a7 */ /* 0x0005e800081000ff */
[----:B------:R-:W-:-:S04]  /*15a0*/  ISETP.NE.AND P0, PT, R12, 0x2, PT ;  /* 0x000000020c00780c */ /* 0x000fc80003f05270 */
[----:B------:R-:W-:Y:S02]  /*15b0*/  SEL R12, R12, RZ, P0 ;  /* 0x000000ff0c0c7207 */ /* 0x000fe40000000000 */
[----:B--2---:R-:W-:-:S04]  /*15c0*/  SEL R3, RZ, 0x1, P0 ;  /* 0x00000001ff037807 */ /* 0x004fc80000000000 */
[----:B------:R-:W-:-:S07]  /*15d0*/  LOP3.LUT R10, R10, R3, RZ, 0x3c, !PT ;  /* 0x000000030a0a7212 */ /* 0x000fce00078e3cff */
.L_x_18:
[----:B------:R-:W-:Y:S01]  /*15e0*/  UMOV UR4, 0x400 ;  /* 0x0000040000047882 */ /* 0x000fe20000000000 */
[----:B------:R-:W-:Y:S01]  /*15f0*/  SHF.L.U32 R2, R15, 0x1f, RZ ;  /* 0x0000001f0f027819 */ /* 0x000fe200000006ff */
[----:B-1----:R-:W-:Y:S01]  /*1600*/  ULEA UR4, UR37, UR4, 0x18 ;  /* 0x0000000425047291 */ /* 0x002fe2000f8ec0ff */
[----:B------:R-:W-:Y:S01]  /*1610*/  R2UR UR35, R99 ;  /* 0x00000000632372ca */ /* 0x000fe200000e0000 */
[----:B------:R-:W-:Y:S01]  /*1620*/  UISETP.GE.U32.AND UP0, UPT, UR13, 0xff, UPT ;  /* 0x000000ff0d00788c */ /* 0x000fe2000bf06070 */
[----:B------:R-:W-:Y:S01]  /*1630*/  R2UR UR11, R97 ;  /* 0x00000000610b72ca */ /* 0x000fe200000e0000 */
[----:B------:R-:W-:Y:S01]  /*1640*/  ULEA UR8, UR6, UR4, 0x3 ;  /* 0x0000000406087291 */ /* 0x000fe2000f8e18ff */
[----:B------:R-:W-:-:S08]  /*1650*/  UMOV UR24, URZ ;  /* 0x000000ff00187c82 */ /* 0x000fd00008000000 */
[----:B------:R1:W2:Y:S01]  /*1660*/  SYNCS.PHASECHK.TRANS64.TRYWAIT P0, [UR8+0x20], R2 ;  /* 0x00002002ff0075a7 */ /* 0x0002a20008001108 */
[----:B------:R-:W-:Y:S02]  /*1670*/  USHF.L.U32 UR35, UR35, 0x6, URZ ;  /* 0x0000000623237899 */ /* 0x000fe400080006ff */
[----:B------:R-:W-:Y:S01]  /*1680*/  USHF.L.U32 UR11, UR11, 0x6, URZ ;  /* 0x000000060b0b7899 */ /* 0x000fe200080006ff */
[----:B------:R-:W-:Y:S11]  /*1690*/  BRA.U !UP0, `(.L_x_20) ;  /* 0x0000000108a47547 */ /* 0x000ff6000b800000 */
[----:B------:R-:W-:Y:S01]  /*16a0*/  UMOV UR16, URZ ;  /* 0x000000ff00107c82 */ /* 0x000fe20008000000 */
[----:B------:R-:W-:-:S05]  /*16b0*/  UMOV UR17, UR6 ;  /* 0x0000000600117c82 */ /* 0x000fca0008000000 */
.L_x_25:
[----:B-1----:R-:W-:Y:S01]  /*16c0*/  ULEA UR33, UR17, UR4, 0x3 ;  /* 0x0000000411217291 */ /* 0x002fe2000f8e18ff */
[----:B--2---:R-:W-:Y:S01]  /*16d0*/  @!P5 MOV R3, 0x4000 ;  /* 0x000040000003d802 */ /* 0x004fe20000000f00 */
[----:B--2---:R-:W-:Y:S10]  /*16e0*/  @P0 BRA `(.L_x_21) ;  /* 0x00000000000c0947 */ /* 0x004ff40003800000 */
[----:B------:R-:W-:-:S04]  /*16f0*/  SHF.L.U32 R5, R15, 0x1f, RZ ;  /* 0x0000001f0f057819 */ /* 0x000fc800000006ff */
[----:B------:R-:W2:Y:S02]  /*1700*/  SYNCS.PHASECHK.TRANS64.TRYWAIT P0, [UR33+0x20], R5 ;  /* 0x00002005ff0075a7 */ /* 0x000ea40008001121 */
[----:B--2---:R-:W-:Y:S05]  /*1710*/  @!P0 BRA `(.L_x_22) ;  /* 0x0000004800c08947 */ /* 0x004fea0003800000 */
.L_x_21:
[----:B------:R2:W-:Y:S01]  /*1720*/  @!P5 SYNCS.ARRIVE.TRANS64 RZ, [UR33], R3 ;  /* 0x00000003ffffd9a7 */ /* 0x0005e20008000021 */
[----:B------:R-:W-:Y:S04]  /*1730*/  BSSY.RECONVERGENT B0, `(.L_x_23) ;  /* 0x0000003000007945 */ /* 0x000fe80003800200 */
[----:B------:R-:W-:Y:S05]  /*1740*/  @P4 BRA `(.L_x_24) ;  /* 0x0000000000044947 */ /* 0x000fea0003800000 */
[----:B------:R-:W-:Y:S05]  /*1750*/  BPT.TRAP 0x1 ;  /* 0x000000040000795c */ /* 0x000fea0000300000 */
.L_x_24:
[----:B------:R-:W-:Y:S05]  /*1760*/  BSYNC.RECONVERGENT B0 ;  /* 0x0000000000007941 */ /* 0x000fea0003800200 */
.L_x_23:
[----:B------:R-:W-:Y:S02]  /*1770*/  UIADD3 UR6, UPT, UPT, UR17, 0x1, URZ ;  /* 0x0000000111067890 */ /* 0x000fe4000fffe0ff */
[----:B------:R-:W-:Y:S02]  /*1780*/  UIADD3 UR26, UP1, UPT, UR22, 0x80, URZ ;  /* 0x00000080161a7890 */ /* 0x000fe4000ff3e0ff */
[----:B------:R-:W-:Y:S02]  /*1790*/  UISETP.NE.AND UP0, UPT, UR6, 0x4, UPT ;  /* 0x000000040600788c */ /* 0x000fe4000bf05270 */
[----:B------:R-:W-:Y:S02]  /*17a0*/  USHF.L.U32 UR34, UR16, 0x7, URZ ;  /* 0x0000000710227899 */ /* 0x000fe400080006ff */
[----:B------:R-:W-:Y:S02]  /*17b0*/  USEL UR9, URZ, 0x1, UP0 ;  /* 0x00000001ff097887 */ /* 0x000fe40008000000 */
[----:B------:R-:W-:-:S02]  /*17c0*/  USEL UR6, UR6, URZ, UP0 ;  /* 0x000000ff06067287 */ /* 0x000fc40008000000 */
[----:B------:R-:W-:Y:S02]  /*17d0*/  UIADD3 UR20, UP0, UPT, UR22, 0x180, URZ ;  /* 0x0000018016147890 */ /* 0x000fe4000ff1e0ff */
[----:B------:R-:W-:Y:S01]  /*17e0*/  ULEA UR8, UR6, UR4, 0x3 ;  /* 0x0000000406087291 */ /* 0x000fe2000f8e18ff */
[----:B------:R-:W-:Y:S01]  /*17f0*/  LOP3.LUT R15, R15, UR9, RZ, 0x3c, !PT ;  /* 0x000000090f0f7c12 */ /* 0x000fe2000f8e3cff */
[----:B------:R-:W-:Y:S02]  /*1800*/  UIADD3.X UR27, UPT, UPT, URZ, UR23, URZ, UP1, !UPT ;  /* 0x00000017ff1b7290 */ /* 0x000fe40008ffe4ff */
[----:B------:R-:W-:Y:S01]  /*1810*/  UIADD3.X UR21, UPT, UPT, URZ, UR23, URZ, UP0, !UPT ;  /* 0x00000017ff157290 */ /* 0x000fe200087fe4ff */
[----:B-1----:R-:W-:Y:S01]  /*1820*/  SHF.L.U32 R2, R15, 0x1f, RZ ;  /* 0x0000001f0f027819 */ /* 0x002fe200000006ff */
[----:B------:R-:W-:Y:S01]  /*1830*/  UMOV UR18, 0x0 ;  /* 0x0000000000127882 */ /* 0x000fe20000000000 */
[----:B------:R-:W-:Y:S01]  /*1840*/  UMOV UR19, 0x10000000 ;  /* 0x1000000000137882 */ /* 0x000fe20000000000 */
[----:B------:R-:W-:Y:S01]  /*1850*/  UMOV UR12, UR36 ;  /* 0x00000024000c7c82 */ /* 0x000fe20008000000 */
[----:B------:R1:W1:Y:S01]  /*1860*/  SYNCS.PHASECHK.TRANS64.TRYWAIT P0, [UR8+0x20], R2 ;  /* 0x00002002ff0075a7 */ /* 0x0002620008001108 */
[----:B------:R-:W-:Y:S01]  /*1870*/  ULEA UR8, UR17, UR4, 0xd ;  /* 0x0000000411087291 */ /* 0x000fe2000f8e68ff */
[----:B------:R-:W-:Y:S01]  /*1880*/  UMOV UR9, UR33 ;  /* 0x0000002100097c82 */ /* 0x000fe20008000000 */
[----:B------:R-:W-:-:S02]  /*1890*/  UMOV UR10, UR34 ;  /* 0x00000022000a7c82 */ /* 0x000fc40008000000 */
[----:B------:R-:W-:Y:S02]  /*18a0*/  UIADD3 UR32, UPT, UPT, UR8, 0x2400, URZ ;  /* 0x0000240008207890 */ /* 0x000fe4000fffe0ff */
[----:B------:R-:W-:Y:S02]  /*18b0*/  UIADD3 UR8, UPT, UPT, UR8, 0xa400, URZ ;  /* 0x0000a40008087890 */ /* 0x000fe4000fffe0ff */
[----:B------:R-:W-:Y:S01]  /*18c0*/  UIADD3 UR16, UPT, UPT, UR16, 0x1, URZ ;  /* 0x0000000110107890 */ /* 0x000fe2000fffe0ff */
[----:B------:R-:W-:Y:S01]  /*18d0*/  UMOV UR24, UR5 ;  /* 0x0000000500187c82 */ /* 0x000fe20008000000 */
[----:B------:R-:W-:Y:S02]  /*18e0*/  UMOV UR17, UR6 ;  /* 0x0000000600117c82 */ /* 0x000fe40008000000 */
[----:B------:R-:W-:Y:S01]  /*18f0*/  UISETP.NE.AND UP0, UPT, UR16, UR5, UPT ;  /* 0x000000051000728c */ /* 0x000fe2000bf05270 */
[----:B------:R1:W-:Y:S02]  /*1900*/  UTMALDG.3D [UR32], [UR26], desc[UR18] ;  /* 0x000012201a0075b4 */ /* 0x0003e40008011000 */
[----:B------:R1:W-:Y:S06]  /*1910*/  UTMALDG.3D [UR8], [UR20], desc[UR18] ;  /* 0x00001208140075b4 */ /* 0x0003ec0008011000 */
[----:B------:R-:W-:Y:S05]  /*1920*/  BRA.U UP0, `(.L_x_25) ;  /* 0xfffffffd00647547 */ /* 0x000fea000b83ffff */
.L_x_20:
[----:B-1----:R-:W-:Y:S01]  /*1930*/  ULEA UR8, UR6, UR4, 0x3 ;  /* 0x0000000406087291 */ /* 0x002fe2000f8e18ff */
[----:B------:R-:W-:Y:S01]  /*1940*/  SHF.L.U32 R2, R15, 0x1f, RZ ;  /* 0x0000001f0f027819 */ /* 0x000fe200000006ff */
[----:B------:R-:W-:Y:S01]  /*1950*/  @!P1 SYNCS.ARRIVE.TRANS64.A1T0 RZ, [UR4+0x58], RZ ;  /* 0x000058ffffff99a7 */ /* 0x000fe20008100004 */
[----:B------:R-:W-:-:S06]  /*1960*/  UISETP.GT.AND UP0, UPT, UR15, UR14, UPT ;  /* 0x0000000e0f00728c */ /* 0x000fcc000bf04270 */
[----:B--2---:R1:W2:Y:S03]  /*1970*/  SYNCS.PHASECHK.TRANS64.TRYWAIT P0, [UR8+0x20], R2 ;  /* 0x00002002ff0075a7 */ /* 0x0042a60008001108 */
[----:B------:R-:W-:Y:S05]  /*1980*/  BRA.U !UP0, `(.L_x_26) ;  /* 0x0000000108a87547 */ /* 0x000fea000b800000 */
[----:B------:R-:W-:Y:S01]  /*1990*/  UIADD3 UR21, UPT, UPT, UR7, UR24, URZ ;  /* 0x0000001807157290 */ /* 0x000fe2000fffe0ff */
[----:B------:R-:W-:-:S11]  /*19a0*/  UMOV UR25, UR6 ;  /* 0x0000000600197c82 */ /* 0x000fd60008000000 */
.L_x_31:
[----:B-1----:R-:W-:Y:S01]  /*19b0*/  ULEA UR17, UR25, UR4, 0x3 ;  /* 0x0000000419117291 */ /* 0x002fe2000f8e18ff */
[----:B--2---:R-:W-:Y:S01]  /*19c0*/  @!P5 MOV R3, 0x4000 ;  /* 0x000040000003d802 */ /* 0x004fe20000000f00 */
[----:B--2---:R-:W-:Y:S10]  /*19d0*/  @P0 BRA `(.L_x_27) ;  /* 0x00000000000c0947 */ /* 0x004ff40003800000 */
[----:B------:R-:W-:-:S04]  /*19e0*/  SHF.L.U32 R5, R15, 0x1f, RZ ;  /* 0x0000001f0f057819 */ /* 0x000fc800000006ff */
[----:B------:R-:W2:Y:S02]  /*19f0*/  SYNCS.PHASECHK.TRANS64.TRYWAIT P0, [UR17+0x20], R5 ;  /* 0x00002005ff0075a7 */ /* 0x000ea40008001111 */
[----:B--2---:R-:W-:Y:S05]  /*1a00*/  @!P0 BRA `(.L_x_28) ;  /* 0x00000048001c8947 */ /* 0x004fea0003800000 */
.L_x_27:
[----:B------:R2:W-:Y:S01]  /*1a10*/  @!P5 SYNCS.ARRIVE.TRANS64 RZ, [UR17], R3 ;  /* 0x00000003ffffd9a7 */ /* 0x0005e20008000011 */
[----:B------:R-:W-:Y:S04]  /*1a20*/  BSSY.RECONVERGENT B0, `(.L_x_29) ;  /* 0x0000003000007945 */ /* 0x000fe80003800200 */
[----:B------:R-:W-:Y:S05]  /*1a30*/  @P4 BRA `(.L_x_30) ;  /* 0x0000000000044947 */ /* 0x000fea0003800000 */
[----:B------:R-:W-:Y:S05]  /*1a40*/  BPT.TRAP 0x1 ;  /* 0x000000040000795c */ /* 0x000fea0000300000 */
.L_x_30:
[----:B------:R-:W-:Y:S05]  /*1a50*/  BSYNC.RECONVERGENT B0 ;  /* 0x0000000000007941 */ /* 0x000fea0003800200 */
.L_x_29:
        /* <DEDUP_REMOVED lines=20> */
[----:B------:R-:W-:Y:S01]  /*1ba0*/  UIADD3 UR8, UPT, UPT, UR8, 0xa400, URZ ;  /* 0x0000a40008087890 */ /* 0x000fe2000fffe0ff */
[----:B------:R-:W-:Y:S01]  /*1bb0*/  UMOV UR9, UR17 ;  /* 0x0000001100097c82 */ /* 0x000fe20008000000 */
[----:B------:R-:W-:Y:S01]  /*1bc0*/  UMOV UR10, UR18 ;  /* 0x00000012000a7c82 */ /* 0x000fe20008000000 */
[----:B------:R-:W-:Y:S01]  /*1bd0*/  UIADD3 UR24, UPT, UPT, UR24, 0x1, URZ ;  /* 0x0000000118187890 */ /* 0x000fe2000fffe0ff */
[----:B------:R-:W-:-:S03]  /*1be0*/  UMOV UR25, UR6 ;  /* 0x0000000600197c82 */ /* 0x000fc60008000000 */
[----:B------:R1:W-:Y:S01]  /*1bf0*/  UTMALDG.3D [UR16], [UR30], desc[UR26] ;  /* 0x00001a101e0075b4 */ /* 0x0003e20008011000 */
[----:B------:R-:W-:Y:S01]  /*1c00*/  UISETP.NE.AND UP0, UPT, UR24, UR21, UPT ;  /* 0x000000151800728c */ /* 0x000fe2000bf05270 */
[----:B------:R1:W-:Y:S08]  /*1c10*/  UTMALDG.3D [UR8], [UR28], desc[UR26] ;  /* 0x00001a081c0075b4 */ /* 0x0003f00008011000 */
[----:B------:R-:W-:Y:S05]  /*1c20*/  BRA.U UP0, `(.L_x_31) ;  /* 0xfffffffd00607547 */ /* 0x000fea000b83ffff */
.L_x_26:
[C---:B-1----:R-:W-:Y:S01]  /*1c30*/  LEA R2, R14.reuse, UR4, 0x3 ;  /* 0x000000040e027c11 */ /* 0x042fe2000f8e18ff */
[----:B------:R-:W-:Y:S01]  /*1c40*/  NOP ;  /* 0x0000000000007918 */ /* 0x000fe20000000000 */
[----:B--2---:R-:W-:Y:S02]  /*1c50*/  SHF.L.U32 R3, R13, 0x1f, RZ ;  /* 0x0000001f0d037819 */ /* 0x004fe400000006ff */
[----:B------:R-:W-:Y:S02]  /*1c60*/  LEA R4, R14, UR4, 0x4 ;  /* 0x000000040e047c11 */ /* 0x000fe4000f8e20ff */
[----:B------:R-:W1:Y:S02]  /*1c70*/  SYNCS.PHASECHK.TRANS64.TRYWAIT P0, [R2+URZ+0x60], R3 ;  /* 0x00006003020075a7 */ /* 0x000e6400080011ff */
[----:B-1----:R-:W-:Y:S05]  /*1c80*/  @!P0 BRA `(.L_x_32) ;  /* 0x0000004400948947 */ /* 0x002fea0003800000 */
.L_x_98:
[----:B------:R-:W2:Y:S01]  /*1c90*/  LDS.128 R4, [R4+0xf0] ;  /* 0x0000f00004047984 */ /* 0x000ea20000000c00 */
[----:B---3--:R-:W-:Y:S01]  /*1ca0*/  ISETP.GE.AND P0, PT, R40, 0x1, PT ;  /* 0x000000012800780c */ /* 0x008fe20003f06270 */
[----:B-1----:R-:W-:Y:S01]  /*1cb0*/  VIADD R2, R2, 0x70 ;  /* 0x0000007002027836 */ /* 0x002fe20000000000 */
[----:B------:R-:W-:Y:S01]  /*1cc0*/  @!PT LDS RZ, [RZ] ;  /* 0x00000000fffff984 */ /* 0x000fe20000000800 */
[----:B------:R-:W-:Y:S01]  /*1cd0*/  @!PT LDS RZ, [RZ] ;  /* 0x00000000fffff984 */ /* 0x000fe20000000800 */
[----:B------:R-:W-:Y:S01]  /*1ce0*/  @!PT LDS RZ, [RZ] ;  /* 0x00000000fffff984 */ /* 0x000fe20000000800 */
[----:B------:R-:W-:Y:S01]  /*1cf0*/  @!PT LDS RZ, [RZ] ;  /* 0x00000000fffff984 */ /* 0x000fe20000000800 */
[----:B------:R1:W-:Y:S06]  /*1d00*/  MEMBAR.ALL.CTA ;  /* 0x0000000000007992 */ /* 0x0003ec0000008000 */
[----:B-1----:R-:W1:Y:S01]  /*1d10*/  FENCE.VIEW.ASYNC.S ;  /* 0x00000000000073c6 */ /* 0x002e620000000000 */
[----:B------:R-:W-:-:S04]  /*1d20*/  PRMT R2, RZ, 0x654, R2 ;  /* 0x00000654ff027816 */ /* 0x000fc80000000002 */
[----:B-1----:R1:W-:Y:S01]  /*1d30*/  SYNCS.ARRIVE.TRANS64.RED.A1T0 RZ, [R2+URZ], RZ ;  /* 0x000000ff02ff79a7 */ /* 0x0023e200081004ff */
[----:B--2---:R-:W-:-:S13]  /*1d40*/  LOP3.LUT P2, RZ, R6, 0x1, RZ, 0xc0, !PT ;  /* 0x0000000106ff7812 */ /* 0x004fda000784c0ff */
[----:B------:R-:W-:Y:S01]  /*1d50*/  @P2 SHF.R.U32.HI R3, RZ, 0x10, R5 ;  /* 0x00000010ff032819 */ /* 0x000fe20000011605 */
[----:B------:R-:W-:Y:S01]  /*1d60*/  VOTEU.ANY UP0, P2 ;  /* 0x0000000000ff7886 */ /* 0x000fe20001000100 */
[----:B------:R-:W-:Y:S02]  /*1d70*/  @P2 MOV R11, R4 ;  /* 0x00000004000b2202 */ /* 0x000fe40000000f00 */
[----:B------:R-:W-:Y:S02]  /*1d80*/  @P2 R2UR.BROADCAST UR8, R3 ;  /* 0x00000000030822ca */ /* 0x000fe400008e0000 */
[----:B------:R-:W-:-:S11]  /*1d90*/  @P2 LOP3.LUT R8, R5, 0xffff, RZ, 0xc0, !PT ;  /* 0x0000ffff05082812 */ /* 0x000fd600078ec0ff */
[----:B------:R-:W-:Y:S01]  /*1da0*/  @UP0 UMOV UR36, UR8 ;  /* 0x0000000800240c82 */ /* 0x000fe20008000000 */
[----:B-1----:R-:W-:Y:S05]  /*1db0*/  @!P0 BRA `(.L_x_33) ;  /* 0x0000000000b88947 */ /* 0x002fea0003800000 */
[----:B------:R-:W4:Y:S01]  /*1dc0*/  LDC.64 R4, c[0x0][0xb18] ;  /* 0x0002c600ff047b82 */ /* 0x000f220000000a00 */
[----:B------:R-:W-:-:S07]  /*1dd0*/  ISETP.NE.AND P3, PT, R40, 0x1, PT ;  /* 0x000000012800780c */ /* 0x000fce0003f65270 */
[----:B------:R-:W1:Y:S08]  /*1de0*/  LDC.64 R6, c[0x0][0xb10] ;  /* 0x0002c400ff067b82 */ /* 0x000e700000000a00 */
[----:B------:R-:W2:Y:S08]  /*1df0*/  LDC R16, c[0x0][0xb20] ;  /* 0x0002c800ff107b82 */ /* 0x000eb00000000800 */
[----:B------:R-:W3:Y:S01]  /*1e00*/  LDC R18, c[0x0][0xb0c] ;  /* 0x0002c300ff127b82 */ /* 0x000ee20000000800 */
[----:B----4-:R-:W-:Y:S01]  /*1e10*/  IMAD.HI.U32 R17, R0, R5, RZ ;  /* 0x0000000500117227 */ /* 0x010fe200078e00ff */
[----:B------:R-:W-:-:S03]  /*1e20*/  ISETP.NE.AND P0, PT, R4, 0x1, PT ;  /* 0x000000010400780c */ /* 0x000fc60003f05270 */
[----:B------:R-:W-:-:S03]  /*1e30*/  IMAD.HI.U32 R5, R8, R5, RZ ;  /* 0x0000000508057227 */ /* 0x000fc600078e00ff */
[----:B------:R-:W4:Y:S01]  /*1e40*/  LDC.64 R2, c[0x0][0xb28] ;  /* 0x0002ca00ff027b82 */ /* 0x000f220000000a00 */
[----:B-1----:R-:W-:-:S04]  /*1e50*/  IMAD.HI.U32 R20, R9, R6, RZ ;  /* 0x0000000609147227 */ /* 0x002fc800078e00ff */
[----:B------:R-:W-:Y:S01]  /*1e60*/  IMAD.HI.U32 R22, R11, R6, RZ ;  /* 0x000000060b167227 */ /* 0x000fe200078e00ff */
[----:B------:R-:W-:Y:S02]  /*1e70*/  SHF.R.U32.HI R20, RZ, R7, R20 ;  /* 0x00000007ff147219 */ /* 0x000fe40000011614 */
[-C--:B--2---:R-:W-:Y:S02]  /*1e80*/  SHF.R.U32.HI R17, RZ, R16.reuse, R17 ;  /* 0x00000010ff117219 */ /* 0x084fe40000011611 */
[----:B------:R-:W-:Y:S02]  /*1e90*/  SHF.R.U32.HI R5, RZ, R16, R5 ;  /* 0x00000010ff057219 */ /* 0x000fe40000011605 */
[----:B------:R-:W-:Y:S02]  /*1ea0*/  SEL R17, R0, R17, !P0 ;  /* 0x0000001100117207 */ /* 0x000fe40004000000 */
[----:B------:R-:W-:Y:S02]  /*1eb0*/  SHF.R.U32.HI R22, RZ, R7, R22 ;  /* 0x00000007ff167219 */ /* 0x000fe40000011616 */
[----:B---3--:R-:W-:-:S02]  /*1ec0*/  ISETP.NE.AND P1, PT, R18, 0x1, PT ;  /* 0x000000011200780c */ /* 0x008fc40003f25270 */
[----:B------:R-:W-:Y:S02]  /*1ed0*/  SEL R5, R8, R5, !P0 ;  /* 0x0000000508057207 */ /* 0x000fe40004000000 */
[----:B------:R-:W-:Y:S02]  /*1ee0*/  SEL R19, R9, R20, !P1 ;  /* 0x0000001409137207 */ /* 0x000fe40004800000 */
[----:B------:R-:W-:Y:S01]  /*1ef0*/  SEL R7, R11, R22, !P1 ;  /* 0x000000160b077207 */ /* 0x000fe20004800000 */
[----:B----4-:R-:W-:-:S04]  /*1f00*/  IMAD.HI.U32 R20, R17, R2, RZ ;  /* 0x0000000211147227 */ /* 0x010fc800078e00ff */
[----:B------:R-:W-:Y:S01]  /*1f10*/  IMAD.HI.U32 R6, R19, R2, RZ ;  /* 0x0000000213067227 */ /* 0x000fe200078e00ff */
[----:B------:R-:W-:-:S04]  /*1f20*/  @P3 SHF.R.U32.HI R17, RZ, R3, R20 ;  /* 0x00000003ff113219 */ /* 0x000fc80000011614 */
[----:B------:R-:W-:Y:S01]  /*1f30*/  @P3 SHF.R.U32.HI R19, RZ, R3, R6 ;  /* 0x00000003ff133219 */ /* 0x000fe20000011606 */
[----:B------:R-:W-:-:S04]  /*1f40*/  IMAD R17, R40, R17, RZ ;  /* 0x0000001128117224 */ /* 0x000fc800078e02ff */
[----:B------:R-:W-:Y:S01]  /*1f50*/  IMAD R6, R40, R19, RZ ;  /* 0x0000001328067224 */ /* 0x000fe200078e02ff */
[C---:B------:R-:W-:Y:S02]  /*1f60*/  ISETP.GE.AND P0, PT, R5.reuse, R17, PT ;  /* 0x000000110500720c */ /* 0x040fe40003f06270 */
[----:B------:R-:W-:Y:S02]  /*1f70*/  IADD3 R17, PT, PT, -R5, RZ, RZ ;  /* 0x000000ff05117210 */ /* 0x000fe40007ffe1ff */
[----:B------:R-:W-:Y:S01]  /*1f80*/  ISETP.GE.OR P0, PT, R7, R6, P0 ;  /* 0x000000060700720c */ /* 0x000fe20000706670 */
[----:B------:R-:W-:-:S04]  /*1f90*/  IMAD.HI.U32 R6, R5, R2, RZ ;  /* 0x0000000205067227 */ /* 0x000fc800078e00ff */
[----:B------:R-:W-:Y:S01]  /*1fa0*/  IMAD R8, R4, R17, R8 ;  /* 0x0000001104087224 */ /* 0x000fe200078e0208 */
[----:B------:R-:W-:-:S04]  /*1fb0*/  SHF.R.U32.HI R6, RZ, R3, R6 ;  /* 0x00000003ff067219 */ /* 0x000fc80000011606 */
[----:B------:R-:W-:-:S03]  /*1fc0*/  SEL R6, R5, R6, !P3 ;  /* 0x0000000605067207 */ /* 0x000fc60005800000 */
[----:B------:R-:W-:-:S04]  /*1fd0*/  @!P0 IMAD.HI.U32 R16, R7, R2, RZ ;  /* 0x0000000207108227 */ /* 0x000fc800078e00ff */
[----:B------:R-:W-:Y:S01]  /*1fe0*/  IMAD.MOV R2, RZ, RZ, -R6 ;  /* 0x000000ffff027224 */ /* 0x000fe200078e0a06 */
[----:B------:R-:W-:-:S03]  /*1ff0*/  @!P0 SHF.R.U32.HI R16, RZ, R3, R16 ;  /* 0x00000003ff108219 */ /* 0x000fc60000011610 */
[----:B------:R-:W-:Y:S01]  /*2000*/  IMAD R2, R40, R2, R5 ;  /* 0x0000000228027224 */ /* 0x000fe200078e0205 */
[----:B------:R-:W-:-:S05]  /*2010*/  @!P0 SEL R3, R7, R16, !P3 ;  /* 0x0000001007038207 */ /* 0x000fca0005800000 */
[--C-:B------:R-:W-:Y:S02]  /*2020*/  @!P0 IMAD.IADD R6, R6, 0x1, -R3.reuse ;  /* 0x0000000106068824 */ /* 0x100fe400078e0a03 */
[----:B------:R-:W-:Y:S01]  /*2030*/  @!P0 IMAD R3, R2, R19, R3 ;  /* 0x0000001302038224 */ /* 0x000fe200078e0203 */
[----:B------:R-:W-:Y:S01]  /*2040*/  IADD3 R2, PT, PT, -R7, RZ, RZ ;  /* 0x000000ff07027210 */ /* 0x000fe20007ffe1ff */
[----:B------:R-:W-:Y:S02]  /*2050*/  @!P0 IMAD R5, R40, R6, R7 ;  /* 0x0000000628058224 */ /* 0x000fe400078e0207 */
[----:B------:R-:W-:Y:S02]  /*2060*/  @!P0 IMAD.MOV.U32 R7, RZ, RZ, R3 ;  /* 0x000000ffff078224 */ /* 0x000fe400078e0003 */
[----:B------:R-:W-:Y:S02]  /*2070*/  IMAD R2, R18, R2, R11 ;  /* 0x0000000212027224 */ /* 0x000fe400078e020b */
[----:B------:R-:W-:-:S02]  /*2080*/  IMAD R8, R5, R4, R8 ;  /* 0x0000000405087224 */ /* 0x000fc400078e0208 */
[----:B------:R-:W-:Y:S02]  /*2090*/  IMAD R11, R7, R18, R2 ;  /* 0x00000012070b7224 */ /* 0x000fe400078e0202 */
.L_x_33:
[----:B------:R-:W1:Y:S02]  /*20a0*/  LDCU UR8, c[0x0][0xb30] ;  /* 0x00016600ff0877ac */ /* 0x000e640008000800 */
[----:B-1----:R-:W-:-:S09]  /*20b0*/  UISETP.NE.AND UP0, UPT, UR8, 0x1, UPT ;  /* 0x000000010800788c */ /* 0x002fd2000bf05270 */
[----:B------:R-:W-:Y:S05]  /*20c0*/  BRA.U UP0, `(.L_x_34) ;  /* 0x0000000100407547 */ /* 0x000fea000b800000 */
[----:B------:R-:W1:Y:S08]  /*20d0*/  LDC.64 R4, c[0x0][0xb10] ;  /* 0x0002c400ff047b82 */ /* 0x000e700000000a00 */
[----:B------:R-:W2:Y:S08]  /*20e0*/  LDC.64 R2, c[0x0][0xb18] ;  /* 0x0002c600ff027b82 */ /* 0x000eb00000000a00 */
[----:B------:R-:W3:Y:S08]  /*20f0*/  LDC R6, c[0x0][0xb20] ;  /* 0x0002c800ff067b82 */ /* 0x000ef00000000800 */
[----:B------:R-:W4:Y:S01]  /*2100*/  LDC R16, c[0x0][0xb0c] ;  /* 0x0002c300ff107b82 */ /* 0x000f220000000800 */
[----:B-1----:R-:W-:-:S05]  /*2110*/  IMAD.HI.U32 R4, R11, R4, RZ ;  /* 0x000000040b047227 */ /* 0x002fca00078e00ff */
[----:B------:R-:W-:Y:S01]  /*2120*/  SHF.R.U32.HI R4, RZ, R5, R4 ;  /* 0x00000005ff047219 */ /* 0x000fe20000011604 */
[----:B--2---:R-:W-:Y:S01]  /*2130*/  IMAD.HI.U32 R3, R8, R3, RZ ;  /* 0x0000000308037227 */ /* 0x004fe200078e00ff */
[----:B------:R-:W-:-:S04]  /*2140*/  ISETP.NE.AND P0, PT, R2, 0x1, PT ;  /* 0x000000010200780c */ /* 0x000fc80003f05270 */
[----:B---3--:R-:W-:-:S04]  /*2150*/  SHF.R.U32.HI R3, RZ, R6, R3 ;  /* 0x00000006ff037219 */ /* 0x008fc80000011603 */
[----:B------:R-:W-:Y:S02]  /*2160*/  SEL R3, R8, R3, !P0 ;  /* 0x0000000308037207 */ /* 0x000fe40004000000 */
[----:B----4-:R-:W-:-:S04]  /*2170*/  ISETP.NE.AND P1, PT, R16, 0x1, PT ;  /* 0x000000011000780c */ /* 0x010fc80003f25270 */
[----:B------:R-:W-:-:S05]  /*2180*/  SEL R4, R11, R4, !P1 ;  /* 0x000000040b047207 */ /* 0x000fca0004800000 */
[----:B------:R-:W-:Y:S02]  /*2190*/  IMAD.IADD R5, R3, 0x1, -R4 ;  /* 0x0000000103057824 */ /* 0x000fe400078e0a04 */
[----:B------:R-:W-:Y:S02]  /*21a0*/  IMAD.IADD R3, R4, 0x1, -R3 ;  /* 0x0000000104037824 */ /* 0x000fe400078e0a03 */
[----:B------:R-:W-:Y:S02]  /*21b0*/  IMAD R11, R5, R16, R11 ;  /* 0x00000010050b7224 */ /* 0x000fe400078e020b */
[----:B------:R-:W-:-:S07]  /*21c0*/  IMAD R8, R3, R2, R8 ;  /* 0x0000000203087224 */ /* 0x000fce00078e0208 */
.L_x_34:
[----:B------:R-:W-:Y:S01]  /*21d0*/  VIADD R14, R14, 0x1 ;  /* 0x000000010e0e7836 */ /* 0x000fe20000000000 */
[----:B------:R-:W-:Y:S01]  /*21e0*/  PLOP3.LUT P1, PT, PT, PT, PT, 0x80, 0x8 ;  /* 0x000000000008781c */ /* 0x000fe20003f2f070 */
[----:B------:R-:W-:Y:S02]  /*21f0*/  IMAD.IADD R99, R11, 0x1, R96 ;  /* 0x000000010b637824 */ /* 0x000fe400078e0260 */
[----:B------:R-:W-:Y:S01]  /*2200*/  IMAD.IADD R97, R8, 0x1, R81 ;  /* 0x0000000108617824 */ /* 0x000fe200078e0251 */
[----:B------:R-:W-:-:S04]  /*2210*/  ISETP.NE.AND P0, PT, R14, 0x2, PT ;  /* 0x000000020e00780c */ /* 0x000fc80003f05270 */
[----:B------:R-:W-:Y:S02]  /*2220*/  SEL R2, RZ, 0x1, P0 ;  /* 0x00000001ff027807 */ /* 0x000fe40000000000 */
[----:B------:R-:W-:Y:S02]  /*2230*/  SEL R14, R14, RZ, P0 ;  /* 0x000000ff0e0e7207 */ /* 0x000fe40000000000 */
[----:B------:R-:W-:Y:S01]  /*2240*/  LOP3.LUT R13, R13, R2, RZ, 0x3c, !PT ;  /* 0x000000020d0d7212 */ /* 0x000fe200078e3cff */
[----:B------:R-:W-:Y:S06]  /*2250*/  @P2 BRA `(.L_x_35) ;  /* 0xfffffff000a02947 */ /* 0x000fec000383ffff */
[----:B------:R-:W-:Y:S01]  /*2260*/  UIADD3 UR4, UPT, UPT, UR4, 0x20, URZ ;  /* 0x0000002004047890 */ /* 0x000fe2000fffe0ff */
[----:B------:R-:W-:-:S03]  /*2270*/  SHF.L.U32 R3, R15, 0x1f, RZ ;  /* 0x0000001f0f037819 */ /* 0x000fc600000006ff */
[----:B------:R-:W-:-:S09]  /*2280*/  ULEA UR5, UR6, UR4, 0x3 ;  /* 0x0000000406057291 */ /* 0x000fd2000f8e18ff */
[----:B------:R-:W1:Y:S02]  /*2290*/  SYNCS.PHASECHK.TRANS64.TRYWAIT P0, [UR5], R3 ;  /* 0x00000003ff0075a7 */ /* 0x000e640008001105 */
[----:B-1----:R-:W-:Y:S05]  /*22a0*/  @!P0 BRA `(.L_x_36) ;  /* 0x0000004000208947 */ /* 0x002fea0003800000 */
.L_x_100:
[----:B------:R-:W-:-:S04]  /*22b0*/  UIADD3 UR6, UPT, UPT, UR6, 0x1, URZ ;  /* 0x0000000106067890 */ /* 0x000fc8000fffe0ff */
[----:B------:R-:W-:-:S04]  /*22c0*/  UISETP.NE.AND UP0, UPT, UR6, 0x4, UPT ;  /* 0x000000040600788c */ /* 0x000fc8000bf05270 */
[----:B------:R-:W-:Y:S02]  /*22d0*/  USEL UR7, URZ, 0x1, UP0 ;  /* 0x00000001ff077887 */ /* 0x000fe40008000000 */
[----:B------:R-:W-:-:S04]  /*22e0*/  USEL UR6, UR6, URZ, UP0 ;  /* 0x000000ff06067287 */ /* 0x000fc80008000000 */
[----:B------:R-:W-:Y:S01]  /*22f0*/  ULEA UR5, UR6, UR4, 0x3 ;  /* 0x0000000406057291 */ /* 0x000fe2000f8e18ff */
[----:B------:R-:W-:-:S04]  /*2300*/  LOP3.LUT R2, R15, UR7, RZ, 0x3c, !PT ;  /* 0x000000070f027c12 */ /* 0x000fc8000f8e3cff */
[----:B-1----:R-:W-:-:S04]  /*2310*/  SHF.L.U32 R3, R2, 0x1f, RZ ;  /* 0x0000001f02037819 */ /* 0x002fc800000006ff */
[----:B------:R-:W1:Y:S02]  /*2320*/  SYNCS.PHASECHK.TRANS64.TRYWAIT P0, [UR5], R3 ;  /* 0x00000003ff0075a7 */ /* 0x000e640008001105 */
[----:B-1----:R-:W-:Y:S05]  /*2330*/  @!P0 BRA `(.L_x_37) ;  /* 0x0000004000148947 */ /* 0x002fea0003800000 */
.L_x_102:
        /* <DEDUP_REMOVED lines=9> */
.L_x_104:
[----:B------:R-:W-:-:S04]  /*23d0*/  UIADD3 UR6, UPT, UPT, UR6, 0x1, URZ ;  /* 0x0000000106067890 */ /* 0x000fc8000fffe0ff */
[----:B------:R-:W-:-:S04]  /*23e0*/  UISETP.NE.AND UP0, UPT, UR6, 0x4, UPT ;  /* 0x000000040600788c */ /* 0x000fc8000bf05270 */
[----:B------:R-:W-:Y:S02]  /*23f0*/  USEL UR5, URZ, 0x1, UP0 ;  /* 0x00000001ff057887 */ /* 0x000fe40008000000 */
[----:B------:R-:W-:-:S04]  /*2400*/  USEL UR6, UR6, URZ, UP0 ;  /* 0x000000ff06067287 */ /* 0x000fc80008000000 */
[----:B------:R-:W-:Y:S01]  /*2410*/  ULEA UR6, UR6, UR4, 0x3 ;  /* 0x0000000406067291 */ /* 0x000fe2000f8e18ff */
[----:B-1----:R-:W-:-:S04]  /*2420*/  LOP3.LUT R3, R2, UR5, RZ, 0x3c, !PT ;  /* 0x0000000502037c12 */ /* 0x002fc8000f8e3cff */
[----:B------:R-:W-:Y:S01]  /*2430*/  SHF.L.U32 R3, R3, 0x1f, RZ ;  /* 0x0000001f03037819 */ /* 0x000fe200000006ff */
[----:B----4-:R-:W-:-:S07]  /*2440*/  IMAD.U32 R0, RZ, RZ, UR6 ;  /* 0x00000006ff007e24 */ /* 0x010fce000f8e00ff */
.L_x_39:
[----:B-1----:R1:W2:Y:S02]  /*2450*/  SYNCS.PHASECHK.TRANS64.TRYWAIT P0, [R0+URZ], R3 ;  /* 0x00000003000075a7 */ /* 0x0022a400080011ff */
[----:B--2---:R-:W-:Y:S05]  /*2460*/  @!P0 NANOSLEEP.SYNCS 0x989680 ;  /* 0x009896800000895d */ /* 0x004fea0003900000 */
[----:B------:R-:W2:Y:S02]  /*2470*/  @!P0 SYNCS.PHASECHK.TRANS64 P0, [R0+URZ], R3 ;  /* 0x00000003000085a7 */ /* 0x000ea400080010ff */
[----:B--2---:R-:W-:Y:S05]  /*2480*/  @P0 EXIT ;  /* 0x000000000000094d */ /* 0x004fea0003800000 */
[----:B------:R-:W-:Y:S05]  /*2490*/  BRA `(.L_x_39) ;  /* 0xfffffffc00ec7947 */ /* 0x000fea000383ffff */
.L_x_17:
[----:B------:R-:W-:-:S04]  /*24a0*/  UISETP.NE.AND UP1, UPT, UR37, URZ, UPT ;  /* 0x000000ff2500728c */ /* 0x000fc8000bf25270 */
[----:B------:R-:W-:-:S09]  /*24b0*/  UISETP.NE.OR UP1, UPT, UR8, 0x1, UP1 ;  /* 0x000000010800788c */ /* 0x000fd20008f25670 */
[----:B------:R-:W-:Y:S05]  /*24c0*/  BRA.U UP1, `(.L_x_40) ;  /* 0x0000000501487547 */ /* 0x000fea000b800000 */
[----:B------:R-:W-:Y:S01]  /*24d0*/  ISETP.NE.AND P2, PT, R2, RZ, PT ;  /* 0x000000ff0200720c */ /* 0x000fe20003f45270 */
[----:B------:R-:W-:Y:S01]  /*24e0*/  IMAD.MOV.U32 R12, RZ, RZ, 0x1 ;  /* 0x00000001ff0c7424 */ /* 0x000fe200078e00ff */
[----:B------:R-:W-:Y:S02]  /*24f0*/  CS2R R10, SRZ ;  /* 0x00000000000a7805 */ /* 0x000fe4000001ff00 */
[----:B------:R-:W-:Y:S01]  /*2500*/  CS2R R8, SRZ ;  /* 0x0000000000087805 */ /* 0x000fe2000001ff00 */
[----:B------:R-:W-:Y:S01]  /*2510*/  UMOV UR4, 0x400 ;  /* 0x0000040000047882 */ /* 0x000fe20000000000 */
[----:B------:R-:W-:Y:S01]  /*2520*/  UMOV UR6, URZ ;  /* 0x000000ff00067c82 */ /* 0x000fe20008000000 */
[----:B------:R-:W-:-:S12]  /*2530*/  ULEA UR37, UR37, UR4, 0x18 ;  /* 0x0000000425257291 */ /* 0x000fd8000f8ec0ff */
.L_x_44:
[----:B------:R-:W-:Y:S02]  /*2540*/  LEA R0, R8, UR37, 0x3 ;  /* 0x0000002508007c11 */ /* 0x000fe4000f8e18ff */
[----:B------:R-:W-:-:S03]  /*2550*/  SHF.L.U32 R5, R9, 0x1f, RZ ;  /* 0x0000001f09057819 */ /* 0x000fc600000006ff */
[----:B------:R-:W-:Y:S01]  /*2560*/  VIADD R4, R0, 0xd0 ;  /* 0x000000d000047836 */ /* 0x000fe20000000000 */
[----:B------:R-:W1:Y:S02]  /*2570*/  SYNCS.PHASECHK.TRANS64.TRYWAIT P0, [R0+URZ+0xc0], R5 ;  /* 0x0000c005000075a7 */ /* 0x000e6400080011ff */
[----:B-1----:R-:W-:Y:S05]  /*2580*/  @!P0 BRA `(.L_x_41) ;  /* 0x0000003c00b08947 */ /* 0x002fea0003800000 */
.L_x_105:
[----:B------:R-:W-:Y:S01]  /*2590*/  ULEA UR5, UR6, UR37, 0x3 ;  /* 0x0000002506057291 */ /* 0x000fe2000f8e18ff */
[----:B------:R-:W-:Y:S02]  /*25a0*/  PRMT R4, RZ, 0x654, R4 ;  /* 0x00000654ff047816 */ /* 0x000fe40000000004 */
[----:B-1----:R-:W-:Y:S01]  /*25b0*/  SHF.L.U32 R5, R12, 0x1f, RZ ;  /* 0x0000001f0c057819 */ /* 0x002fe200000006ff */
[----:B------:R-:W-:Y:S01]  /*25c0*/  UIADD3 UR4, UPT, UPT, UR5, 0x60, URZ ;  /* 0x0000006005047890 */ /* 0x000fe2000fffe0ff */
[----:B------:R1:W-:Y:S05]  /*25d0*/  SYNCS.ARRIVE.TRANS64.RED.A1T0 RZ, [R4+URZ], RZ ;  /* 0x000000ff04ff79a7 */ /* 0x0003ea00081004ff */
[----:B------:R-:W-:Y:S01]  /*25e0*/  IMAD.U32 R7, RZ, RZ, UR4 ;  /* 0x00000004ff077e24 */ /* 0x000fe2000f8e00ff */
[----:B------:R-:W2:Y:S04]  /*25f0*/  SYNCS.PHASECHK.TRANS64.TRYWAIT P0, [UR5+0x70], R5 ;  /* 0x00007005ff0075a7 */ /* 0x000ea80008001105 */
[----:B------:R-:W-:Y:S01]  /*2600*/  PRMT R6, R2, 0x654, R7 ;  /* 0x0000065402067816 */ /* 0x000fe20000000007 */
[----:B-1----:R-:W-:Y:S01]  /*2610*/  @!P2 IMAD.MOV.U32 R4, RZ, RZ, 0x10 ;  /* 0x00000010ff04a424 */ /* 0x002fe200078e00ff */
[----:B--2---:R-:W-:Y:S06]  /*2620*/  @!P0 BRA `(.L_x_42) ;  /* 0x0000003c009c8947 */ /* 0x004fec0003800000 */
.L_x_107:
[----:B------:R-:W-:Y:S01]  /*2630*/  ULEA UR4, UR6, UR37, 0x4 ;  /* 0x0000002506047291 */ /* 0x000fe2000f8e20ff */
[----:B------:R-:W-:Y:S01]  /*2640*/  SEL R3, R6, R3, !P2 ;  /* 0x0000000306037207 */ /* 0x000fe20005000000 */
[----:B------:R-:W-:Y:S01]  /*2650*/  UIADD3 UR5, UPT, UPT, UR5, 0x60, URZ ;  /* 0x0000006005057890 */ /* 0x000fe2000fffe0ff */
[----:B-1----:R-:W-:Y:S01]  /*2660*/  LEA R0, R11, UR37, 0x3 ;  /* 0x000000250b007c11 */ /* 0x002fe2000f8e18ff */
[----:B------:R-:W-:Y:S01]  /*2670*/  UIADD3 UR4, UPT, UPT, UR4, 0xf0, URZ ;  /* 0x000000f004047890 */ /* 0x000fe2000fffe0ff */
[----:B------:R-:W-:Y:S01]  /*2680*/  SHF.L.U32 R5, R10, 0x1f, RZ ;  /* 0x0000001f0a057819 */ /* 0x000fe200000006ff */
[----:B------:R1:W-:Y:S01]  /*2690*/  @!P2 SYNCS.ARRIVE.TRANS64.RED RZ, [R3+URZ], R4 ;  /* 0x0000000403ffa9a7 */ /* 0x0003e200080004ff */
[----:B------:R-:W-:Y:S01]  /*26a0*/  UIADD3 UR6, UPT, UPT, UR6, 0x1, URZ ;  /* 0x0000000106067890 */ /* 0x000fe2000fffe0ff */
[----:B------:R-:W-:-:S03]  /*26b0*/  VIADD R8, R8, 0x1 ;  /* 0x0000000108087836 */ /* 0x000fc60000000000 */
[----:B------:R-:W-:Y:S02]  /*26c0*/  UISETP.NE.AND UP0, UPT, UR6, 0x2, UPT ;  /* 0x000000020600788c */ /* 0x000fe4000bf05270 */
[----:B------:R-:W-:Y:S06]  /*26d0*/  UGETNEXTWORKID.BROADCAST [UR4], [UR5] ;  /* 0x00000000040073ca */ /* 0x000fec0008000100 */
[----:B------:R-:W-:Y:S01]  /*26e0*/  USEL UR4, URZ, 0x1, UP0 ;  /* 0x00000001ff047887 */ /* 0x000fe20008000000 */
[----:B------:R-:W-:Y:S01]  /*26f0*/  ISETP.NE.AND P0, PT, R8, 0x2, PT ;  /* 0x000000020800780c */ /* 0x000fe20003f05270 */
[----:B------:R-:W-:Y:S01]  /*2700*/  USEL UR6, UR6, URZ, UP0 ;  /* 0x000000ff06067287 */ /* 0x000fe20008000000 */
[----:B------:R-:W2:Y:S03]  /*2710*/  SYNCS.PHASECHK.TRANS64.TRYWAIT P1, [R0+URZ+0x60], R5 ;  /* 0x00006005000075a7 */ /* 0x000ea600080211ff */
[----:B------:R-:W-:Y:S01]  /*2720*/  LOP3.LUT R12, R12, UR4, RZ, 0x3c, !PT ;  /* 0x000000040c0c7c12 */ /* 0x000fe2000f8e3cff */
[----:B-12---:R-:W-:Y:S07]  /*2730*/  @!P1 BRA `(.L_x_43) ;  /* 0x0000003c00709947 */ /* 0x006fee0003800000 */
.L_x_108:
[C---:B------:R-:W-:Y:S01]  /*2740*/  LEA R4, R11.reuse, UR37, 0x4 ;  /* 0x000000250b047c11 */ /* 0x040fe2000f8e20ff */
[----:B-1----:R-:W-:Y:S01]  /*2750*/  VIADD R0, R0, 0x70 ;  /* 0x0000007000007836 */ /* 0x002fe20000000000 */
[----:B------:R-:W-:Y:S01]  /*2760*/  SEL R8, R8, RZ, P0 ;  /* 0x000000ff08087207 */ /* 0x000fe20000000000 */
[----:B------:R-:W-:-:S03]  /*2770*/  VIADD R11, R11, 0x1 ;  /* 0x000000010b0b7836 */ /* 0x000fc60000000000 */
[----:B------:R-:W1:Y:S01]  /*2780*/  LDS.128 R4, [R4+0xf0] ;  /* 0x0000f00004047984 */ /* 0x000e620000000c00 */
[----:B------:R-:W-:Y:S02]  /*2790*/  PRMT R0, RZ, 0x654, R0 ;  /* 0x00000654ff007816 */ /* 0x000fe40000000000 */
[C---:B------:R-:W-:Y:S01]  /*27a0*/  ISETP.NE.AND P1, PT, R11.reuse, 0x2, PT ;  /* 0x000000020b00780c */ /* 0x040fe20003f25270 */
[----:B------:R-:W-:Y:S01]  /*27b0*/  @!PT LDS RZ, [RZ] ;  /* 0x00000000fffff984 */ /* 0x000fe20000000800 */
[----:B------:R-:W-:Y:S01]  /*27c0*/  @!PT LDS RZ, [RZ] ;  /* 0x00000000fffff984 */ /* 0x000fe20000000800 */
[----:B------:R-:W-:Y:S01]  /*27d0*/  @!PT LDS RZ, [RZ] ;  /* 0x00000000fffff984 */ /* 0x000fe20000000800 */
[----:B------:R-:W-:Y:S01]  /*27e0*/  @!PT LDS RZ, [RZ] ;  /* 0x00000000fffff984 */ /* 0x000fe20000000800 */
[----:B------:R2:W-:Y:S06]  /*27f0*/  MEMBAR.ALL.CTA ;  /* 0x0000000000007992 */ /* 0x0005ec0000008000 */
[----:B--2---:R-:W2:Y:S01]  /*2800*/  FENCE.VIEW.ASYNC.S ;  /* 0x00000000000073c6 */ /* 0x004ea20000000000 */
[----:B------:R-:W-:Y:S01]  /*2810*/  SEL R11, R11, RZ, P1 ;  /* 0x000000ff0b0b7207 */ /* 0x000fe20000800000 */
[----:B--2---:R2:W-:Y:S01]  /*2820*/  SYNCS.ARRIVE.TRANS64.RED.A1T0 RZ, [R0+URZ], RZ ;  /* 0x000000ff00ff79a7 */ /* 0x0045e200081004ff */
[----:B-1----:R-:W-:-:S02]  /*2830*/  LOP3.LUT P3, RZ, R6, 0x1, RZ, 0xc0, !PT ;  /* 0x0000000106ff7812 */ /* 0x002fc4000786c0ff */
[----:B------:R-:W-:-:S04]  /*2840*/  SEL R5, RZ, 0x1, P1 ;  /* 0x00000001ff057807 */ /* 0x000fc80000800000 */
[----:B------:R-:W-:Y:S02]  /*2850*/  LOP3.LUT R10, R10, R5, RZ, 0x3c, !PT ;  /* 0x000000050a0a7212 */ /* 0x000fe400078e3cff */
[----:B--2---:R-:W-:-:S04]  /*2860*/  SEL R0, RZ, 0x1, P0 ;  /* 0x00000001ff007807 */ /* 0x004fc80000000000 */
[----:B------:R-:W-:Y:S01]  /*2870*/  LOP3.LUT R9, R9, R0, RZ, 0x3c, !PT ;  /* 0x0000000009097212 */ /* 0x000fe200078e3cff */
[----:B------:R-:W-:Y:S06]  /*2880*/  @P3 BRA `(.L_x_44) ;  /* 0xfffffffc002c3947 */ /* 0x000fec000383ffff */
[----:B------:R-:W-:Y:S01]  /*2890*/  ULEA UR5, UR6, UR37, 0x3 ;  /* 0x0000002506057291 */ /* 0x000fe2000f8e18ff */
[----:B------:R-:W-:-:S08]  /*28a0*/  SHF.L.U32 R3, R12, 0x1f, RZ ;  /* 0x0000001f0c037819 */ /* 0x000fd000000006ff */
[----:B------:R-:W1:Y:S02]  /*28b0*/  SYNCS.PHASECHK.TRANS64 P0, [UR5+0x70], R3 ;  /* 0x00007003ff0075a7 */ /* 0x000e640008001005 */
[----:B-1----:R-:W-:Y:S05]  /*28c0*/  @P0 BRA `(.L_x_45) ;  /* 0x0000000000080947 */ /* 0x002fea0003800000 */
[----:B------:R-:W1:Y:S02]  /*28d0*/  SYNCS.PHASECHK.TRANS64.TRYWAIT P0, [UR5+0x70], R3 ;  /* 0x00007003ff0075a7 */ /* 0x000e640008001105 */
[----:B-1----:R-:W-:Y:S05]  /*28e0*/  @!P0 BRA `(.L_x_46) ;  /* 0x0000003c00188947 */ /* 0x002fea0003800000 */
.L_x_45:
[----:B------:R-:W-:-:S04]  /*28f0*/  UIADD3 UR4, UPT, UPT, UR6, 0x1, URZ ;  /* 0x0000000106047890 */ /* 0x000fc8000fffe0ff */
[----:B------:R-:W-:-:S04]  /*2900*/  UISETP.NE.AND UP0, UPT, UR4, 0x2, UPT ;  /* 0x000000020400788c */ /* 0x000fc8000bf05270 */
[----:B------:R-:W-:Y:S02]  /*2910*/  USEL UR7, URZ, 0x1, UP0 ;  /* 0x00000001ff077887 */ /* 0x000fe40008000000 */
[----:B------:R-:W-:-:S04]  /*2920*/  USEL UR4, UR4, URZ, UP0 ;  /* 0x000000ff04047287 */ /* 0x000fc80008000000 */
[----:B------:R-:W-:Y:S01]  /*2930*/  ULEA UR4, UR4, UR37, 0x3 ;  /* 0x0000002504047291 */ /* 0x000fe2000f8e18ff */
[----:B-1----:R-:W-:-:S04]  /*2940*/  LOP3.LUT R3, R12, UR7, RZ, 0x3c, !PT ;  /* 0x000000070c037c12 */ /* 0x002fc8000f8e3cff */
[----:B------:R-:W-:-:S04]  /*2950*/  SHF.L.U32 R0, R3, 0x1f, RZ ;  /* 0x0000001f03007819 */ /* 0x000fc800000006ff */
[----:B------:R-:W1:Y:S02]  /*2960*/  SYNCS.PHASECHK.TRANS64 P0, [UR4+0x70], R0 ;  /* 0x00007000ff0075a7 */ /* 0x000e640008001004 */
[----:B-1----:R-:W-:Y:S05]  /*2970*/  @P0 EXIT ;  /* 0x000000000000094d */ /* 0x002fea0003800000 */
[----:B------:R-:W-:Y:S02]  /*2980*/  SHF.L.U32 R3, R3, 0x1f, RZ ;  /* 0x0000001f03037819 */ /* 0x000fe400000006ff */
[----:B------:R-:W-:-:S07]  /*2990*/  MOV R0, UR4 ;  /* 0x0000000400007c02 */ /* 0x000fce0008000f00 */
.L_x_47:
[----:B-1----:R1:W2:Y:S02]  /*29a0*/  SYNCS.PHASECHK.TRANS64.TRYWAIT P0, [R0+URZ+0x70], R3 ;  /* 0x00007003000075a7 */ /* 0x0022a400080011ff */
[----:B--2---:R-:W-:Y:S05]  /*29b0*/  @!P0 NANOSLEEP.SYNCS 0x989680 ;  /* 0x009896800000895d */ /* 0x004fea0003900000 */
[----:B------:R-:W2:Y:S02]  /*29c0*/  @!P0 SYNCS.PHASECHK.TRANS64 P0, [R0+URZ+0x70], R3 ;  /* 0x00007003000085a7 */ /* 0x000ea400080010ff */
[----:B--2---:R-:W-:Y:S05]  /*29d0*/  @P0 EXIT ;  /* 0x000000000000094d */ /* 0x004fea0003800000 */
[----:B------:R-:W-:Y:S05]  /*29e0*/  BRA `(.L_x_47) ;  /* 0xfffffffc00ec7947 */ /* 0x000fea000383ffff */
.L_x_40:
[----:B------:R-:W-:-:S09]  /*29f0*/  UISETP.NE.AND UP1, UPT, UR8, URZ, UPT ;  /* 0x000000ff0800728c */ /* 0x000fd2000bf25270 */
[----:B------:R-:W-:Y:S05]  /*2a00*/  BRA.U UP1, `(.L_x_48) ;  /* 0x0000000d01cc7547 */ /* 0x000fea000b800000 */
[----:B------:R-:W-:Y:S01]  /*2a10*/  UMOV UR4, 0x40 ;  /* 0x0000004000047882 */ /* 0x000fe20000000000 */
[----:B------:R-:W-:Y:S01]  /*2a20*/  NOP ;  /* 0x0000000000007918 */ /* 0x000fe20000000000 */
[----:B------:R-:W-:Y:S01]  /*2a30*/  ULEA UR4, UR37, UR4, 0x18 ;  /* 0x0000000425047291 */ /* 0x000fe2000f8ec0ff */
[----:B------:R-:W-:Y:S02]  /*2a40*/  UMOV UR5, 0x400 ;  /* 0x0000040000057882 */ /* 0x000fe40000000000 */
[----:B------:R-:W-:-:S06]  /*2a50*/  ULEA UR37, UR37, UR5, 0x18 ;  /* 0x0000000525257291 */ /* 0x000fcc000f8ec0ff */
[----:B------:R-:W1:Y:S02]  /*2a60*/  LDS.U8 R0, [UR4+0x1c] ;  /* 0x00001c04ff007984 */ /* 0x000e640008000000 */
[----:B-1----:R-:W-:-:S13]  /*2a70*/  ISETP.NE.AND P0, PT, R0, RZ, PT ;  /* 0x000000ff0000720c */ /* 0x002fda0003f05270 */
[----:B------:R-:W-:Y:S05]  /*2a80*/  @P0 BRA `(.L_x_49) ;  /* 0x0000000000580947 */ /* 0x000fea0003800000 */
[----:B------:R-:W-:-:S13]  /*2a90*/  ELECT P0, URZ, PT ;  /* 0x0000000000ff782f */ /* 0x000fda0003800000 */
[----:B------:R-:W-:Y:S05]  /*2aa0*/  @!P0 BRA `(.L_x_50) ;  /* 0x0000000000608947 */ /* 0x000fea0003800000 */
[----:B------:R-:W-:Y:S01]  /*2ab0*/  UMOV UR5, 0x10 ;  /* 0x0000001000057882 */ /* 0x000fe20000000000 */
[----:B------:R-:W-:Y:S01]  /*2ac0*/  HFMA2 R0, -RZ, RZ, 0, 5.9604644775390625e-08 ;  /* 0x00000001ff007431 */ /* 0x000fe200000001ff */
[----:B------:R-:W-:-:S03]  /*2ad0*/  MOV R2, 0xffff ;  /* 0x0000ffff00027802 */ /* 0x000fc60000000f00 */
[----:B------:R-:W-:Y:S04]  /*2ae0*/  DEPBAR.LE SB1, 0x36 ;  /* 0x00009d800000791a */ /* 0x000fe80000000000 */
[----:B------:R-:W1:Y:S02]  /*2af0*/  UTCATOMSWS.FIND_AND_SET.ALIGN UP0, UR5, UR5 ;  /* 0x00000005000575e3 */ /* 0x000e640008000800 */
[----:B-1----:R-:W-:Y:S01]  /*2b00*/  MOV R3, UR5 ;  /* 0x0000000500037c02 */ /* 0x002fe20008000f00 */
[----:B------:R-:W-:Y:S06]  /*2b10*/  BRA.U UP0, `(.L_x_51) ;  /* 0x0000000100187547 */ /* 0x000fec000b800000 */
.L_x_52:
[----:B------:R-:W-:Y:S05]  /*2b20*/  NANOSLEEP 0x64 ;  /* 0x000000640000795d */ /* 0x000fea0003800000 */
[----:B------:R-:W-:-:S05]  /*2b30*/  UMOV UR5, 0x10 ;  /* 0x0000001000057882 */ /* 0x000fca0000000000 */
[----:B------:R-:W-:Y:S04]  /*2b40*/  DEPBAR.LE SB1, 0x36 ;  /* 0x00009d800000791a */ /* 0x000fe80000000000 */
[----:B------:R-:W1:Y:S02]  /*2b50*/  UTCATOMSWS.FIND_AND_SET.ALIGN UP0, UR5, UR5 ;  /* 0x00000005000575e3 */ /* 0x000e640008000800 */
[----:B-1----:R-:W-:Y:S01]  /*2b60*/  MOV R3, UR5 ;  /* 0x0000000500037c02 */ /* 0x002fe20008000f00 */
[----:B------:R-:W-:Y:S05]  /*2b70*/  BRA.U !UP0, `(.L_x_52) ;  /* 0xfffffffd08e87547 */ /* 0x000fea000b83ffff */
.L_x_51:
[-C--:B------:R-:W-:Y:S02]  /*2b80*/  SHF.L.U32 R2, R2, R3.reuse, RZ ;  /* 0x0000000302027219 */ /* 0x080fe400000006ff */
[----:B------:R-:W-:Y:S01]  /*2b90*/  SHF.L.U32 R0, R0, R3, RZ ;  /* 0x0000000300007219 */ /* 0x000fe200000006ff */
[----:B------:R-:W-:Y:S02]  /*2ba0*/  IMAD.SHL.U32 R3, R3, 0x20, RZ ;  /* 0x0000002003037824 */ /* 0x000fe400078e00ff */
[----:B------:R1:W-:Y:S04]  /*2bb0*/  ATOMS.OR RZ, [UR4+0x14], R2 ;  /* 0x00001402ffff798c */ /* 0x0003e8000b000004 */
[----:B------:R1:W-:Y:S04]  /*2bc0*/  ATOMS.OR RZ, [UR4+0x18], R0 ;  /* 0x00001800ffff798c */ /* 0x0003e8000b000004 */
[----:B------:R1:W-:Y:S01]  /*2bd0*/  STS [UR37+0x110], R3 ;  /* 0x00011003ff007988 */ /* 0x0003e20008000825 */
[----:B------:R-:W-:Y:S05]  /*2be0*/  BRA `(.L_x_50) ;  /* 0x0000000000107947 */ /* 0x000fea0003800000 */
.L_x_49:
[----:B------:R-:W-:Y:S02]  /*2bf0*/  MOV R0, 0xffffffff ;  /* 0xffffffff00007802 */ /* 0x000fe40000000f00 */
[----:B------:R-:W-:-:S03]  /*2c00*/  MOV R2, 0x2c30 ;  /* 0x00002c3000027802 */ /* 0x000fc60000000f00 */
[----:B------:R1:W-:Y:S04]  /*2c10*/  STS [UR37+0x110], R0 ;  /* 0x00011000ff007988 */ /* 0x0003e80008000825 */
[----:B-1-3-5:R-:W-:Y:S05]  /*2c20*/  CALL.REL.NOINC `($__internal_1_$__cuda_sm10x_tcgen05_guardrail_trap_phase_invalid_during_alloc) ;  /* 0x0000003c00947944 */ /* 0x02afea0003c00000 */
.L_x_50:
[----:B------:R-:W-:Y:S05]  /*2c30*/  WARPSYNC.ALL ;  /* 0x0000000000007948 */ /* 0x000fea0003800000 */
[----:B------:R-:W2:Y:S01]  /*2c40*/  S2UR UR5, SR_CgaCtaId ;  /* 0x00000000000579c3 */ /* 0x000ea20000008800 */
[----:B------:R-:W-:Y:S01]  /*2c50*/  UMOV UR4, 0x400 ;  /* 0x0000040000047882 */ /* 0x000fe20000000000 */
[----:B------:R-:W-:-:S06]  /*2c60*/  NOP ;  /* 0x0000000000007918 */ /* 0x000fcc0000000000 */
[----:B------:R-:W-:Y:S06]  /*2c70*/  BAR.ARV 0x6, 0xa0 ;  /* 0x0182800000007b1d */ /* 0x000fec0000002000 */
[----:B------:R-:W4:Y:S01]  /*2c80*/  LDCU UR7, c[0x0][0x38c] ;  /* 0x00007180ff0777ac */ /* 0x000f220008000800 */
[----:B------:R-:W-:Y:S01]  /*2c90*/  IMAD.MOV.U32 R11, RZ, RZ, 0x1 ;  /* 0x00000001ff0b7424 */ /* 0x000fe200078e00ff */
[----:B------:R-:W-:Y:S01]  /*2ca0*/  CS2R R8, SRZ ;  /* 0x0000000000087805 */ /* 0x000fe2000001ff00 */
[----:B------:R-:W-:Y:S01]  /*2cb0*/  IMAD.MOV.U32 R10, RZ, RZ, RZ ;  /* 0x000000ffff0a7224 */ /* 0x000fe200078e00ff */
[----:B------:R-:W3:Y:S01]  /*2cc0*/  LDCU UR6, c[0x0][0x38c] ;  /* 0x00007180ff0677ac */ /* 0x000ee20008000800 */
[----:B------:R-:W-:Y:S01]  /*2cd0*/  UMOV UR15, URZ ;  /* 0x000000ff000f7c82 */ /* 0x000fe20008000000 */
[----:B------:R-:W-:Y:S01]  /*2ce0*/  UMOV UR14, URZ ;  /* 0x000000ff000e7c82 */ /* 0x000fe20008000000 */
[----:B--2---:R-:W-:Y:S01]  /*2cf0*/  ULEA UR5, UR5, UR4, 0x18 ;  /* 0x0000000405057291 */ /* 0x004fe2000f8ec0ff */
[----:B------:R-:W-:Y:S01]  /*2d00*/  UMOV UR24, 0x0 ;  /* 0x0000000000187882 */ /* 0x000fe20000000000 */
[----:B------:R-:W-:-:S02]  /*2d10*/  UMOV UR25, 0x41004a0 ;  /* 0x041004a000197882 */ /* 0x000fc40000000000 */
[----:B------:R-:W-:Y:S02]  /*2d20*/  UIADD3 UR10, UPT, UPT, UR5, 0x2400, URZ ;  /* 0x00002400050a7890 */ /* 0x000fe4000fffe0ff */
[----:B------:R-:W-:Y:S02]  /*2d30*/  UIADD3 UR11, UPT, UPT, UR5, 0xa400, URZ ;  /* 0x0000a400050b7890 */ /* 0x000fe4000fffe0ff */
[----:B----4-:R-:W-:Y:S01]  /*2d40*/  UIADD3 UR7, UPT, UPT, UR7, 0x7f, URZ ;  /* 0x0000007f07077890 */ /* 0x010fe2000fffe0ff */
[----:B-1----:R-:W1:Y:S01]  /*2d50*/  LDS R0, [UR5+0x110] ;  /* 0x00011005ff007984 */ /* 0x002e620008000800 */
[----:B------:R-:W-:Y:S02]  /*2d60*/  USHF.R.U32.HI UR10, URZ, 0x4, UR10 ;  /* 0x00000004ff0a7899 */ /* 0x000fe4000801160a */
[----:B------:R-:W-:Y:S02]  /*2d70*/  USHF.R.S32.HI UR4, URZ, 0x1f, UR7 ;  /* 0x0000001fff047899 */ /* 0x000fe40008011407 */
[----:B------:R-:W-:-:S02]  /*2d80*/  USHF.R.U32.HI UR11, URZ, 0x4, UR11 ;  /* 0x00000004ff0b7899 */ /* 0x000fc4000801160b */
[----:B------:R-:W-:Y:S02]  /*2d90*/  ULEA.HI UR4, UR4, UR7, URZ, 0x7 ;  /* 0x0000000704047291 */ /* 0x000fe4000f8f38ff */
[----:B------:R-:W-:Y:S02]  /*2da0*/  ULOP3.LUT UR10, UR10, 0x3fff, URZ, 0xc0, !UPT ;  /* 0x00003fff0a0a7892 */ /* 0x000fe4000f8ec0ff */
[----:B------:R-:W-:Y:S02]  /*2db0*/  USHF.R.S32.HI UR4, URZ, 0x7, UR4 ;  /* 0x00000007ff047899 */ /* 0x000fe40008011404 */
[----:B------:R-:W-:Y:S02]  /*2dc0*/  ULOP3.LUT UR11, UR11, 0x3fff, URZ, 0xc0, !UPT ;  /* 0x00003fff0b0b7892 */ /* 0x000fe4000f8ec0ff */
[----:B------:R-:W-:Y:S01]  /*2dd0*/  UISETP.LT.AND UP0, UPT, UR4, 0x1, UPT ;  /* 0x000000010400788c */ /* 0x000fe2000bf01270 */
[----:B------:R-:W-:Y:S01]  /*2de0*/  UMOV UR22, 0x0 ;  /* 0x0000000000167882 */ /* 0x000fe20000000000 */
[----:B------:R-:W-:-:S02]  /*2df0*/  UMOV UR23, 0x41004a0 ;  /* 0x041004a000177882 */ /* 0x000fc40000000000 */
[----:B------:R-:W-:Y:S02]  /*2e00*/  USEL UR9, UR4, 0x1, !UP0 ;  /* 0x0000000104097887 */ /* 0x000fe4000c000000 */
[----:B------:R-:W-:Y:S02]  /*2e10*/  ULOP3.LUT UR10, UR10, 0x10000, URZ, 0xfc, !UPT ;  /* 0x000100000a0a7892 */ /* 0x000fe4000f8efcff */
[----:B------:R-:W-:Y:S02]  /*2e20*/  ULOP3.LUT UR11, UR11, 0x10000, URZ, 0xfc, !UPT ;  /* 0x000100000b0b7892 */ /* 0x000fe4000f8efcff */
[----:B------:R-:W-:Y:S02]  /*2e30*/  UIADD3 UR9, UPT, UPT, -UR9, URZ, URZ ;  /* 0x000000ff09097290 */ /* 0x000fe4000fffe1ff */
[----:B---3--:R-:W-:Y:S01]  /*2e40*/  UISETP.GE.AND UP3, UPT, UR6, 0x1, UPT ;  /* 0x000000010600788c */ /* 0x008fe2000bf66270 */
[----:B------:R-:W-:Y:S01]  /*2e50*/  UMOV UR20, 0x0 ;  /* 0x0000000000147882 */ /* 0x000fe20000000000 */
[----:B------:R-:W-:Y:S01]  /*2e60*/  UMOV UR21, 0x41004a0 ;  /* 0x041004a000157882 */ /* 0x000fe20000000000 */
[----:B------:R-:W-:Y:S01]  /*2e70*/  UMOV UR18, 0x0 ;  /* 0x0000000000127882 */ /* 0x000fe20000000000 */
[----:B------:R-:W-:Y:S01]  /*2e80*/  UMOV UR19, 0x41004a0 ;  /* 0x041004a000137882 */ /* 0x000fe20000000000 */
[----:B-1----:R-:W-:-:S15]  /*2e90*/  R2UR UR16, R0 ;  /* 0x00000000001072ca */ /* 0x002fde00000e0000 */
.L_x_59:
[----:B------:R-:W-:Y:S02]  /*2ea0*/  LEA R0, R10, UR5, 0x3 ;  /* 0x000000050a007c11 */ /* 0x000fe4000f8e18ff */
[----:B------:R-:W-:Y:S02]  /*2eb0*/  SHF.L.U32 R5, R9, 0x1f, RZ ;  /* 0x0000001f09057819 */ /* 0x000fe400000006ff */
[----:B------:R-:W-:Y:S01]  /*2ec0*/  PLOP3.LUT P0, PT, PT, PT, UP3, 0x80, 0x8 ;  /* 0x000000000008781c */ /* 0x000fe20003f0f038 */
[----:B------:R-:W-:Y:S01]  /*2ed0*/  VIADD R3, R0, 0x70 ;  /* 0x0000007000037836 */ /* 0x000fe20000000000 */
[----:B-1----:R-:W1:Y:S02]  /*2ee0*/  SYNCS.PHASECHK.TRANS64.TRYWAIT P1, [R0+URZ+0x60], R5 ;  /* 0x00006005000075a7 */ /* 0x002e6400080211ff */
[----:B-1-3--:R-:W-:Y:S09]  /*2ef0*/  @!P1 BRA `(.L_x_53) ;  /* 0x0000003400ac9947 */ /* 0x00aff20003800000 */
.L_x_110:
[----:B------:R-:W-:Y:S01]  /*2f00*/  LEA R4, R10, UR5, 0x4 ;  /* 0x000000050a047c11 */ /* 0x000fe2000f8e20ff */
[----:B------:R-:W-:Y:S01]  /*2f10*/  @UP3 ULEA UR6, UR14, UR5, 0x3 ;  /* 0x000000050e063291 */ /* 0x000fe2000f8e18ff */
[----:B------:R-:W-:Y:S01]  /*2f20*/  PLOP3.LUT P2, PT, PT, PT, PT, 0x80, 0x8 ;  /* 0x000000000008781c */ /* 0x000fe20003f4f070 */
[----:B------:R-:W-:Y:S01]  /*2f30*/  ULEA UR7, UR15, UR5, 0x3 ;  /* 0x000000050f077291 */ /* 0x000fe2000f8e18ff */
[----:B------:R-:W-:Y:S02]  /*2f40*/  PRMT R3, RZ, 0x654, R3 ;  /* 0x00000654ff037816 */ /* 0x000fe40000000003 */
[----:B-1----:R-:W1:Y:S01]  /*2f50*/  LDS.128 R4, [R4+0xf0] ;  /* 0x0000f00004047984 */ /* 0x002e620000000c00 */
[----:B------:R-:W-:Y:S02]  /*2f60*/  @P0 SHF.L.U32 R2, R8, 0x1f, RZ ;  /* 0x0000001f08020819 */ /* 0x000fe400000006ff */
[----:B------:R-:W-:Y:S01]  /*2f70*/  SHF.L.U32 R0, R11, 0x1f, RZ ;  /* 0x0000001f0b007819 */ /* 0x000fe200000006ff */
[----:B------:R-:W-:Y:S01]  /*2f80*/  @!PT LDS RZ, [RZ] ;  /* 0x00000000fffff984 */ /* 0x000fe20000000800 */
[----:B------:R-:W-:Y:S01]  /*2f90*/  @!PT LDS RZ, [RZ] ;  /* 0x00000000fffff984 */ /* 0x000fe20000000800 */
[----:B------:R-:W-:Y:S01]  /*2fa0*/  @!PT LDS RZ, [RZ] ;  /* 0x00000000fffff984 */ /* 0x000fe20000000800 */
[----:B------:R-:W-:Y:S01]  /*2fb0*/  @!PT LDS RZ, [RZ] ;  /* 0x00000000fffff984 */ /* 0x000fe20000000800 */
[----:B------:R2:W-:Y:S06]  /*2fc0*/  MEMBAR.ALL.CTA ;  /* 0x0000000000007992 */ /* 0x0005ec0000008000 */
[----:B--2---:R-:W2:Y:S02]  /*2fd0*/  FENCE.VIEW.ASYNC.S ;  /* 0x00000000000073c6 */ /* 0x004ea40000000000 */
[----:B--2---:R2:W-:Y:S01]  /*2fe0*/  SYNCS.ARRIVE.TRANS64.RED.A1T0 RZ, [R3+URZ], RZ ;  /* 0x000000ff03ff79a7 */ /* 0x0045e200081004ff */
[----:B------:R2:W3:Y:S01]  /*2ff0*/  @P0 SYNCS.PHASECHK.TRANS64.TRYWAIT P2, [UR6], R2 ;  /* 0x00000002ff0005a7 */ /* 0x0004e20008041106 */
[----:B------:R-:W-:Y:S01]  /*3000*/  ULEA.HI UR6, UR15, UR15, URZ, 0x1 ;  /* 0x0000000f0f067291 */ /* 0x000fe2000f8f08ff */
[----:B-1----:R-:W-:-:S03]  /*3010*/  LOP3.LUT P1, RZ, R6, 0x1, RZ, 0xc0, !PT ;  /* 0x0000000106ff7812 */ /* 0x002fc6000782c0ff */
[----:B------:R-:W-:Y:S02]  /*3020*/  USHF.L.U32 UR8, UR6, 0x5, URZ ;  /* 0x0000000506087899 */ /* 0x000fe400080006ff */
[----:B------:R-:W-:Y:S02]  /*3030*/  ULOP3.LUT UR6, UR6, 0xffe, URZ, 0xc0, !UPT ;  /* 0x00000ffe06067892 */ /* 0x000fe4000f8ec0ff */
[----:B------:R-:W-:Y:S02]  /*3040*/  ULOP3.LUT UR8, UR8, 0xffffffc0, URZ, 0xc0, !UPT ;  /* 0xffffffc008087892 */ /* 0x000fe4000f8ec0ff */
[----:B------:R-:W-:Y:S02]  /*3050*/  UIADD3 UR6, UPT, UPT, -UR6, UR15, URZ ;  /* 0x0000000f06067290 */ /* 0x000fe4000fffe1ff */
[----:B------:R-:W-:Y:S01]  /*3060*/  UIADD3 UR8, UPT, UPT, UR16, UR8, URZ ;  /* 0x0000000810087290 */ /* 0x000fe2000fffe0ff */
[----:B------:R-:W1:Y:S03]  /*3070*/  SYNCS.PHASECHK.TRANS64.TRYWAIT P0, [UR7+0xa0], R0 ;  /* 0x0000a000ff0075a7 */ /* 0x000e660008001107 */
[----:B------:R-:W-:Y:S01]  /*3080*/  ULEA UR8, UR6, UR8, 0x14 ;  /* 0x0000000806087291 */ /* 0x000fe2000f8ea0ff */
[----:B-123--:R-:W-:Y:S11]  /*3090*/  @!P0 BRA `(.L_x_54) ;  /* 0x0000003400588947 */ /* 0x00eff60003800000 */
.L_x_112:
[----:B------:R-:W-:Y:S01]  /*30a0*/  IADD3 R10, PT, PT, R10, 0x1, RZ ;  /* 0x000000010a0a7810 */ /* 0x000fe20007ffe0ff */
[----:B------:R-:W-:Y:S06]  /*30b0*/  BRA.U !UP3, `(.L_x_55) ;  /* 0x000000010bc07547 */ /* 0x000fec000b800000 */
[----:B------:R-:W-:Y:S01]  /*30c0*/  UPLOP3.LUT UP4, UPT, UPT, UPT, UPT, 0x40, 0x4 ;  /* 0x000000000004789c */ /* 0x000fe20003f8e870 */
[----:B------:R-:W-:Y:S01]  /*30d0*/  UMOV UR13, UR9 ;  /* 0x00000009000d7c82 */ /* 0x000fe20008000000 */
[----:B------:R-:W-:Y:S01]  /*30e0*/  UMOV UR12, UR4 ;  /* 0x00000004000c7c82 */ /* 0x000fe20008000000 */
[----:B------:R-:W-:-:S08]  /*30f0*/  UMOV UR17, UR14 ;  /* 0x0000000e00117c82 */ /* 0x000fd00008000000 */
.L_x_58:
[----:B------:R-:W-:Y:S02]  /*3100*/  UIADD3 UR13, UPT, UPT, UR13, 0x1, URZ ;  /* 0x000000010d0d7890 */ /* 0x000fe4000fffe0ff */
[----:B--2---:R-:W-:Y:S02]  /*3110*/  ULEA UR6, UR17, UR5, 0x3 ;  /* 0x0000000511067291 */ /* 0x004fe4000f8e18ff */
[----:B------:R-:W-:Y:S01]  /*3120*/  UISETP.NE.AND UP0, UPT, UR13, URZ, UPT ;  /* 0x000000ff0d00728c */ /* 0x000fe2000bf05270 */
[----:B---3--:R-:W-:Y:S10]  /*3130*/  @P2 BRA `(.L_x_56) ;  /* 0x00000000000c2947 */ /* 0x008ff40003800000 */
[----:B-1----:R-:W-:Y:S04]  /*3140*/  SHF.L.U32 R3, R8, 0x1f, RZ ;  /* 0x0000001f08037819 */ /* 0x002fe800000006ff */
[----:B------:R-:W1:Y:S02]  /*3150*/  SYNCS.PHASECHK.TRANS64.TRYWAIT P0, [UR6], R3 ;  /* 0x00000003ff0075a7 */ /* 0x000e640008001106 */
[----:B-1----:R-:W-:Y:S05]  /*3160*/  @!P0 BRA `(.L_x_57) ;  /* 0x00000034003c8947 */ /* 0x002fea0003800000 */
.L_x_56:
[----:B------:R-:W-:Y:S01]  /*3170*/  UISETP.NE.AND UP1, UPT, UR12, 0x1, UPT ;  /* 0x000000010c00788c */ /* 0x000fe2000bf25270 */
[----:B------:R-:W-:Y:S01]  /*3180*/  PLOP3.LUT P2, PT, PT, PT, PT, 0x80, 0x8 ;  /* 0x000000000008781c */ /* 0x000fe20003f4f070 */
[----:B------:R-:W-:Y:S02]  /*3190*/  UIADD3 UR14, UPT, UPT, UR17, 0x1, URZ ;  /* 0x00000001110e7890 */ /* 0x000fe4000fffe0ff */
[----:B------:R-:W-:Y:S02]  /*31a0*/  ULEA UR28, UR17, UR11, 0x9 ;  /* 0x0000000b111c7291 */ /* 0x000fe4000f8e48ff */
[----:B------:R-:W-:Y:S01]  /*31b0*/  UISETP.NE.AND UP2, UPT, UR14, 0x4, UPT ;  /* 0x000000040e00788c */ /* 0x000fe2000bf45270 */
[----:B------:R-:W-:Y:S01]  /*31c0*/  PLOP3.LUT P0, PT, PT, PT, UP1, 0x80, 0x8 ;  /* 0x000000000008781c */ /* 0x000fe20003f0f018 */
[----:B------:R-:W-:Y:S02]  /*31d0*/  UIADD3 UR40, UPT, UPT, UR28, 0x2, URZ ;  /* 0x000000021c287890 */ /* 0x000fe4000fffe0ff */
[----:B------:R-:W-:Y:S02]  /*31e0*/  USEL UR27, URZ, 0x1, UP2 ;  /* 0x00000001ff1b7887 */ /* 0x000fe40009000000 */
[----:B------:R-:W-:Y:S02]  /*31f0*/  USEL UR14, UR14, URZ, UP2 ;  /* 0x000000ff0e0e7287 */ /* 0x000fe40009000000 */
[----:B------:R-:W-:Y:S02]  /*3200*/  UIADD3 UR36, UPT, UPT, UR28, 0x4, URZ ;  /* 0x000000041c247890 */ /* 0x000fe4000fffe0ff */
[----:B------:R-:W-:Y:S01]  /*3210*/  @UP1 ULEA UR26, UR14, UR5, 0x3 ;  /* 0x000000050e1a1291 */ /* 0x000fe2000f8e18ff */
[----:B------:R-:W-:Y:S01]  /*3220*/  LOP3.LUT R8, R8, UR27, RZ, 0x3c, !PT ;  /* 0x0000001b08087c12 */ /* 0x000fe2000f8e3cff */
[----:B------:R-:W-:Y:S02]  /*3230*/  UIADD3 UR32, UPT, UPT, UR28, 0x6, URZ ;  /* 0x000000061c207890 */ /* 0x000fe4000fffe0ff */
[----:B------:R-:W-:Y:S01]  /*3240*/  UIADD3 UR6, UPT, UPT, UR6, 0x20, URZ ;  /* 0x0000002006067890 */ /* 0x000fe2000fffe0ff */
[----:B-1----:R-:W-:Y:S01]  /*3250*/  @P0 SHF.L.U32 R0, R8, 0x1f, RZ ;  /* 0x0000001f08000819 */ /* 0x002fe200000006ff */
[----:B------:R-:W-:Y:S01]  /*3260*/  UIADD3 UR12, UPT, UPT, UR12, -0x1, URZ ;  /* 0xffffffff0c0c7890 */ /* 0x000fe2000fffe0ff */
[----:B------:R-:W-:Y:S02]  /*3270*/  UMOV UR29, 0x40004040 ;  /* 0x40004040001d7882 */ /* 0x000fe40000000000 */
[----:B------:R2:W3:Y:S01]  /*3280*/  @P0 SYNCS.PHASECHK.TRANS64.TRYWAIT P2, [UR26], R0 ;  /* 0x00000000ff0005a7 */ /* 0x0004e2000804111a */
[----:B------:R-:W-:Y:S01]  /*3290*/  ULEA UR26, UR17, UR10, 0x9 ;  /* 0x0000000a111a7291 */ /* 0x000fe2000f8e48ff */
[----:B------:R-:W-:Y:S01]  /*32a0*/  UMOV UR27, 0x40004040 ;  /* 0x40004040001b7882 */ /* 0x000fe20000000000 */
[----:B------:R-:W-:Y:S02]  /*32b0*/  UMOV UR41, 0x40004040 ;  /* 0x4000404000297882 */ /* 0x000fe40000000000 */
[----:B------:R-:W-:Y:S02]  /*32c0*/  UIADD3 UR38, UPT, UPT, UR26, 0x2, URZ ;  /* 0x000000021a267890 */ /* 0x000fe4000fffe0ff */
[----:B------:R-:W-:Y:S02]  /*32d0*/  UIADD3 UR34, UPT, UPT, UR26, 0x4, URZ ;  /* 0x000000041a227890 */ /* 0x000fe4000fffe0ff */
[----:B------:R-:W-:Y:S01]  /*32e0*/  UIADD3 UR30, UPT, UPT, UR26, 0x6, URZ ;  /* 0x000000061a1e7890 */ /* 0x000fe2000fffe0ff */
[----:B------:R2:W-:Y:S01]  /*32f0*/  UTCIMMA gdesc[UR26], gdesc[UR28], tmem[UR8], tmem[UR24], idesc[UR25], UP4 ;  /* 0x00ff181c1a0075ea */ /* 0x0005e2000a000108 */
[----:B------:R-:W-:Y:S01]  /*3300*/  UPLOP3.LUT UP4, UPT, UPT, UPT, UPT, 0x80, 0x8 ;  /* 0x000000000008789c */ /* 0x000fe20003f8f070 */
[----:B------:R-:W-:Y:S01]  /*3310*/  UMOV UR39, 0x40004040 ;  /* 0x4000404000277882 */ /* 0x000fe20000000000 */
[----:B------:R-:W-:Y:S01]  /*3320*/  UMOV UR37, 0x40004040 ;  /* 0x4000404000257882 */ /* 0x000fe20000000000 */
[----:B------:R2:W-:Y:S01]  /*3330*/  UTCIMMA gdesc[UR38], gdesc[UR40], tmem[UR8], tmem[UR22], idesc[UR23], UPT ;  /* 0x00ff1628260075ea */ /* 0x0005e2000b800108 */
[----:B------:R-:W-:Y:S01]  /*3340*/  UMOV UR35, 0x40004040 ;  /* 0x4000404000237882 */ /* 0x000fe20000000000 */
[----:B------:R-:W-:Y:S01]  /*3350*/  UMOV UR33, 0x40004040 ;  /* 0x4000404000217882 */ /* 0x000fe20000000000 */
[----:B------:R-:W-:Y:S01]  /*3360*/  UMOV UR31, 0x40004040 ;  /* 0x40004040001f7882 */ /* 0x000fe20000000000 */
[----:B------:R2:W-:Y:S01]  /*3370*/  UTCIMMA gdesc[UR34], gdesc[UR36], tmem[UR8], tmem[UR20], idesc[UR21], UPT ;  /* 0x00ff1424220075ea */ /* 0x0005e2000b800108 */
[----:B------:R2:W-:Y:S01]  /*3380*/  UTCIMMA gdesc[UR30], gdesc[UR32], tmem[UR8], tmem[UR18], idesc[UR19], UPT ;  /* 0x00ff12201e0075ea */ /* 0x0005e2000b800108 */
[----:B------:R2:W-:Y:S01]  /*3390*/  UTCBAR [UR6], URZ ;  /* 0x000000ff060073e9 */ /* 0x0005e200080000ff */
[----:B------:R-:W-:Y:S01]  /*33a0*/  UMOV UR17, UR14 ;  /* 0x0000000e00117c82 */ /* 0x000fe20008000000 */
[----:B------:R-:W-:Y:S05]  /*33b0*/  BRA.U UP0, `(.L_x_58) ;  /* 0xfffffffd00507547 */ /* 0x000fea000b83ffff */
.L_x_55:
[----:B------:R-:W-:Y:S01]  /*33c0*/  UIADD3 UR15, UPT, UPT, UR15, 0x1, URZ ;  /* 0x000000010f0f7890 */ /* 0x000fe2000fffe0ff */
[C---:B------:R-:W-:Y:S01]  /*33d0*/  ISETP.NE.AND P0, PT, R10.reuse, 0x2, PT ;  /* 0x000000020a00780c */ /* 0x040fe20003f05270 */
[----:B------:R-:W-:Y:S02]  /*33e0*/  UIADD3 UR7, UPT, UPT, UR7, 0x80, URZ ;  /* 0x0000008007077890 */ /* 0x000fe4000fffe0ff */
[----:B------:R-:W-:Y:S01]  /*33f0*/  UISETP.NE.AND UP0, UPT, UR15, 0x4, UPT ;  /* 0x000000040f00788c */ /* 0x000fe2000bf05270 */
[----:B-12---:R-:W-:Y:S02]  /*3400*/  SEL R0, RZ, 0x1, P0 ;  /* 0x00000001ff007807 */ /* 0x006fe40000000000 */
[----:B------:R-:W-:Y:S01]  /*3410*/  SEL R10, R10, RZ, P0 ;  /* 0x000000ff0a0a7207 */ /* 0x000fe20000000000 */
[----:B------:R-:W-:Y:S01]  /*3420*/  USEL UR6, URZ, 0x1, UP0 ;  /* 0x00000001ff067887 */ /* 0x000fe20008000000 */
[----:B------:R-:W-:Y:S01]  /*3430*/  LOP3.LUT R9, R9, R0, RZ, 0x3c, !PT ;  /* 0x0000000009097212 */ /* 0x000fe200078e3cff */
[----:B------:R-:W-:Y:S01]  /*3440*/  USEL UR15, UR15, URZ, UP0 ;  /* 0x000000ff0f0f7287 */ /* 0x000fe20008000000 */
[----:B------:R1:W-:Y:S03]  /*3450*/  UTCBAR [UR7], URZ ;  /* 0x000000ff070073e9 */ /* 0x0003e600080000ff */
[----:B------:R-:W-:Y:S01]  /*3460*/  LOP3.LUT R11, R11, UR6, RZ, 0x3c, !PT ;  /* 0x000000060b0b7c12 */ /* 0x000fe2000f8e3cff */
[----:B------:R-:W-:Y:S07]  /*3470*/  @P1 BRA `(.L_x_59) ;  /* 0xfffffff800881947 */ /* 0x000fee000383ffff */
[----:B------:R-:W2:Y:S01]  /*3480*/  S2UR UR4, SR_CgaCtaId ;  /* 0x00000000000479c3 */ /* 0x000ea20000008800 */
[----:B------:R-:W-:Y:S01]  /*3490*/  ELECT P0, URZ, PT ;  /* 0x0000000000ff782f */ /* 0x000fe20003800000 */
[----:B------:R-:W-:Y:S01]  /*34a0*/  IMAD.MOV.U32 R0, RZ, RZ, 0x1 ;  /* 0x00000001ff007424 */ /* 0x000fe200078e00ff */
[----:B------:R-:W-:Y:S01]  /*34b0*/  UIADD3 UR5, UPT, UPT, UR5, 0xa0, URZ ;  /* 0x000000a005057890 */ /* 0x000fe2000fffe0ff */
[----:B------:R-:W-:Y:S01]  /*34c0*/  SHF.L.U32 R3, R11, 0x1f, RZ ;  /* 0x0000001f0b037819 */ /* 0x000fe200000006ff */
[----:B------:R-:W-:-:S03]  /*34d0*/  UMOV UR6, 0x40 ;  /* 0x0000004000067882 */ /* 0x000fc60000000000 */
[----:B------:R-:W-:Y:S01]  /*34e0*/  UVIRTCOUNT.DEALLOC.SMPOOL 0x80 ;  /* 0x000000800000784c */ /* 0x000fe20000000000 */
[----:B--2---:R-:W-:Y:S02]  /*34f0*/  ULEA UR4, UR4, UR6, 0x18 ;  /* 0x0000000604047291 */ /* 0x004fe4000f8ec0ff */
[----:B------:R-:W-:-:S07]  /*3500*/  ULEA UR6, UR15, UR5, 0x3 ;  /* 0x000000050f067291 */ /* 0x000fce000f8e18ff */
[----:B------:R2:W-:Y:S02]  /*3510*/  @P0 STS.U8 [UR4+0x1c], R0 ;  /* 0x00001c00ff000988 */ /* 0x0005e40008000004 */
[----:B------:R-:W4:Y:S02]  /*3520*/  SYNCS.PHASECHK.TRANS64.TRYWAIT P0, [UR6], R3 ;  /* 0x00000003ff0075a7 */ /* 0x000f240008001106 */
[----:B--2-4-:R-:W-:Y:S05]  /*3530*/  @!P0 BRA `(.L_x_60) ;  /* 0x0000003000608947 */ /* 0x014fea0003800000 */
.L_x_115:
[----:B-1----:R-:W-:-:S04]  /*3540*/  UIADD3 UR7, UPT, UPT, UR15, 0x1, URZ ;  /* 0x000000010f077890 */ /* 0x002fc8000fffe0ff */
[----:B------:R-:W-:-:S04]  /*3550*/  UISETP.NE.AND UP0, UPT, UR7, 0x4, UPT ;  /* 0x000000040700788c */ /* 0x000fc8000bf05270 */
[----:B------:R-:W-:Y:S02]  /*3560*/  USEL UR8, URZ, 0x1, UP0 ;  /* 0x00000001ff087887 */ /* 0x000fe40008000000 */
[----:B------:R-:W-:-:S04]  /*3570*/  USEL UR7, UR7, URZ, UP0 ;  /* 0x000000ff07077287 */ /* 0x000fc80008000000 */
[----:B------:R-:W-:Y:S01]  /*3580*/  ULEA UR6, UR7, UR5, 0x3 ;  /* 0x0000000507067291 */ /* 0x000fe2000f8e18ff */
[----:B------:R-:W-:-:S04]  /*3590*/  LOP3.LUT R2, R11, UR8, RZ, 0x3c, !PT ;  /* 0x000000080b027c12 */ /* 0x000fc8000f8e3cff */
[----:B--2---:R-:W-:-:S04]  /*35a0*/  SHF.L.U32 R3, R2, 0x1f, RZ ;  /* 0x0000001f02037819 */ /* 0x004fc800000006ff */
[----:B------:R-:W1:Y:S02]  /*35b0*/  SYNCS.PHASECHK.TRANS64.TRYWAIT P0, [UR6], R3 ;  /* 0x00000003ff0075a7 */ /* 0x000e640008001106 */
[----:B-1----:R-:W-:Y:S05]  /*35c0*/  @!P0 BRA `(.L_x_61) ;  /* 0x0000003000548947 */ /* 0x002fea0003800000 */
.L_x_117:
        /* <DEDUP_REMOVED lines=9> */
.L_x_119:
[----:B------:R-:W-:-:S04]  /*3660*/  UIADD3 UR7, UPT, UPT, UR7, 0x1, URZ ;  /* 0x0000000107077890 */ /* 0x000fc8000fffe0ff */
[----:B------:R-:W-:-:S04]  /*3670*/  UISETP.NE.AND UP0, UPT, UR7, 0x4, UPT ;  /* 0x000000040700788c */ /* 0x000fc8000bf05270 */
[----:B------:R-:W-:Y:S02]  /*3680*/  USEL UR6, URZ, 0x1, UP0 ;  /* 0x00000001ff067887 */ /* 0x000fe40008000000 */
[----:B------:R-:W-:-:S04]  /*3690*/  USEL UR7, UR7, URZ, UP0 ;  /* 0x000000ff07077287 */ /* 0x000fc80008000000 */
[----:B------:R-:W-:Y:S01]  /*36a0*/  ULEA UR7, UR7, UR5, 0x3 ;  /* 0x0000000507077291 */ /* 0x000fe2000f8e18ff */
[----:B-1----:R-:W-:-:S04]  /*36b0*/  LOP3.LUT R3, R2, UR6, RZ, 0x3c, !PT ;  /* 0x0000000602037c12 */ /* 0x002fc8000f8e3cff */
[----:B------:R-:W-:-:S04]  /*36c0*/  SHF.L.U32 R3, R3, 0x1f, RZ ;  /* 0x0000001f03037819 */ /* 0x000fc800000006ff */
[----:B------:R-:W1:Y:S02]  /*36d0*/  SYNCS.PHASECHK.TRANS64.TRYWAIT P0, [UR7], R3 ;  /* 0x00000003ff0075a7 */ /* 0x000e640008001107 */
[----:B-1----:R-:W-:Y:S05]  /*36e0*/  @!P0 BRA `(.L_x_63) ;  /* 0x00000030003c8947 */ /* 0x002fea0003800000 */
.L_x_121:
[----:B------:R-:W-:Y:S01]  /*36f0*/  NOP ;  /* 0x0000000000007918 */ /* 0x000fe20000000000 */
[----:B-1----:R-:W1:Y:S01]  /*3700*/  LDS R0, [UR4+0x14] ;  /* 0x00001404ff007984 */ /* 0x002e620008000800 */
[----:B------:R-:W-:Y:S01]  /*3710*/  ULOP3.LUT UR6, UR16, 0xffff, URZ, 0xc0, !UPT ;  /* 0x0000ffff10067892 */ /* 0x000fe2000f8ec0ff */
[----:B------:R-:W-:Y:S01]  /*3720*/  UMOV UR8, 0xffff ;  /* 0x0000ffff00087882 */ /* 0x000fe20000000000 */
[----:B------:R-:W-:Y:S02]  /*3730*/  UMOV UR5, 0x1 ;  /* 0x0000000100057882 */ /* 0x000fe40000000000 */
[----:B------:R-:W-:-:S04]  /*3740*/  USHF.R.U32.HI UR6, URZ, 0x5, UR6 ;  /* 0x00000005ff067899 */ /* 0x000fc80008011606 */
[----:B------:R-:W-:Y:S02]  /*3750*/  USHF.L.U32 UR8, UR8, UR6, URZ ;  /* 0x0000000608087299 */ /* 0x000fe400080006ff */
[----:B------:R-:W-:-:S04]  /*3760*/  USHF.L.U32 UR5, UR5, UR6, URZ ;  /* 0x0000000605057299 */ /* 0x000fc800080006ff */
[----:B-1----:R-:W-:-:S04]  /*3770*/  LOP3.LUT R0, R0, UR8, RZ, 0xc0, !PT ;  /* 0x0000000800007c12 */ /* 0x002fc8000f8ec0ff */
[----:B------:R-:W-:-:S13]  /*3780*/  ISETP.NE.AND P0, PT, R0, UR8, PT ;  /* 0x0000000800007c0c */ /* 0x000fda000bf05270 */
[----:B------:R-:W-:Y:S05]  /*3790*/  @P0 BRA `(.L_x_64) ;  /* 0x0000000000580947 */ /* 0x000fea0003800000 */
[----:B------:R-:W1:Y:S02]  /*37a0*/  LDS R0, [UR4+0x18] ;  /* 0x00001804ff007984 */ /* 0x000e640008000800 */
[----:B-1----:R-:W-:-:S04]  /*37b0*/  LOP3.LUT R0, R0, UR5, RZ, 0xc0, !PT ;  /* 0x0000000500007c12 */ /* 0x002fc8000f8ec0ff */
[----:B------:R-:W-:-:S13]  /*37c0*/  ISETP.NE.AND P0, PT, R0, UR5, PT ;  /* 0x0000000500007c0c */ /* 0x000fda000bf05270 */
[----:B------:R-:W-:Y:S05]  /*37d0*/  @P0 BRA `(.L_x_65) ;  /* 0x00000000003c0947 */ /* 0x000fea0003800000 */
[----:B------:R-:W1:Y:S01]  /*37e0*/  S2R R2, SR_LANEID ;  /* 0x0000000000027919 */ /* 0x000e620000000000 */
[----:B------:R-:W-:Y:S01]  /*37f0*/  ULOP3.LUT UR8, URZ, UR8, URZ, 0x33, !UPT ;  /* 0x00000008ff087292 */ /* 0x000fe2000f8e33ff */
[----:B------:R-:W-:Y:S01]  /*3800*/  LOP3.LUT R4, RZ, UR5, RZ, 0x33, !PT ;  /* 0x00000005ff047c12 */ /* 0x000fe2000f8e33ff */
[----:B------:R-:W-:Y:S02]  /*3810*/  VOTEU.ANY UR7, UPT, PT ;  /* 0x0000000000077886 */ /* 0x000fe400038e0100 */
[----:B------:R-:W-:Y:S01]  /*3820*/  UFLO.U32 UR7, UR7 ;  /* 0x00000007000772bd */ /* 0x000fe200080e0000 */
[----:B------:R-:W2:Y:S01]  /*3830*/  REDUX UR5, R4 ;  /* 0x00000000040573c4 */ /* 0x000ea20000000000 */
[----:B------:R-:W-:-:S06]  /*3840*/  IMAD.U32 R0, RZ, RZ, UR8 ;  /* 0x00000008ff007e24 */ /* 0x000fcc000f8e00ff */
[----:B------:R4:W-:Y:S01]  /*3850*/  UTCATOMSWS.AND URZ, UR8 ;  /* 0x0000000800ff79e3 */ /* 0x0009e20008000000 */
[----:B------:R-:W3:Y:S01]  /*3860*/  REDUX UR6, R0 ;  /* 0x00000000000673c4 */ /* 0x000ee20000000000 */
[----:B-1----:R-:W-:Y:S01]  /*3870*/  ISETP.EQ.U32.AND P0, PT, R2, UR7, PT ;  /* 0x0000000702007c0c */ /* 0x002fe2000bf02070 */
[----:B--2---:R-:W-:Y:S01]  /*3880*/  IMAD.U32 R2, RZ, RZ, UR5 ;  /* 0x00000005ff027e24 */ /* 0x004fe2000f8e00ff */
[----:B---3--:R-:W-:-:S11]  /*3890*/  MOV R3, UR6 ;  /* 0x0000000600037c02 */ /* 0x008fd60008000f00 */
[----:B------:R4:W-:Y:S04]  /*38a0*/  @P0 ATOMS.AND RZ, [UR4+0x14], R3 ;  /* 0x00001403ffff098c */ /* 0x0009e8000a800004 */
[----:B------:R4:W-:Y:S01]  /*38b0*/  @P0 ATOMS.AND RZ, [UR4+0x18], R2 ;  /* 0x00001802ffff098c */ /* 0x0009e2000a800004 */
[----:B------:R-:W-:Y:S05]  /*38c0*/  BRA `(.L_x_66) ;  /* 0x0000000000147947 */ /* 0x000fea0003800000 */
.L_x_65:
[----:B------:R-:W-:Y:S02]  /*38d0*/  MOV R2, 0x38f0 ;  /* 0x000038f000027802 */ /* 0x000fe40000000f00 */
[----:B---3-5:R-:W-:Y:S05]  /*38e0*/  CALL.REL.NOINC `($__internal_0_$__cuda_sm10x_tcgen05_guardrail_trap_col_being_dealloced_not_returned_by_alloc) ;  /* 0x0000003000587944 */ /* 0x028fea0003c00000 */
[----:B------:R-:W-:Y:S05]  /*38f0*/  BRA `(.L_x_66) ;  /* 0x0000000000087947 */ /* 0x000fea0003800000 */
.L_x_64:
[----:B------:R-:W-:Y:S02]  /*3900*/  MOV R2, 0x3920 ;  /* 0x0000392000027802 */ /* 0x000fe40000000f00 */
[----:B---3-5:R-:W-:Y:S05]  /*3910*/  CALL.REL.NOINC `($__internal_2_$__cuda_sm10x_tcgen05_guardrail_trap_unallocated_columns_being_dealloced) ;  /* 0x0000003000647944 */ /* 0x028fea0003c00000 */
.L_x_66:
[----:B------:R-:W-:Y:S01]  /*3920*/  NOP ;  /* 0x0000000000007918 */ /* 0x000fe20000000000 */
[----:B----4-:R-:W-:Y:S05]  /*3930*/  EXIT ;  /* 0x000000000000794d */ /* 0x010fea0003800000 */
.L_x_48:
[----:B------:R-:W-:-:S09]  /*3940*/  UISETP.NE.OR UP2, UPT, UR8, 0x3, !UP2 ;  /* 0x000000030800788c */ /* 0x000fd2000d745670 */
[----:B------:R-:W-:Y:S05]  /*3950*/  BRA.U UP2, `(.L_x_67) ;  /* 0x0000000902c87547 */ /* 0x000fea000b800000 */
[----:B------:R-:W1:Y:S01]  /*3960*/  LDCU.64 UR6, c[0x0][0x888] ;  /* 0x00011100ff0677ac */ /* 0x000e620008000a00 */
[----:B------:R-:W2:Y:S01]  /*3970*/  LDC R0, c[0x0][0xb30] ;  /* 0x0002cc00ff007b82 */ /* 0x000ea20000000800 */
[----:B------:R-:W-:Y:S01]  /*3980*/  IMAD.MOV.U32 R30, RZ, RZ, 0x1 ;  /* 0x00000001ff1e7424 */ /* 0x000fe200078e00ff */
[----:B------:R-:W-:Y:S01]  /*3990*/  CS2R R28, SRZ ;  /* 0x00000000001c7805 */ /* 0x000fe2000001ff00 */
[----:B------:R-:W4:Y:S01]  /*39a0*/  LDCU.64 UR4, c[0x0][0x890] ;  /* 0x00011200ff0477ac */ /* 0x000f220008000a00 */
[----:B------:R-:W-:Y:S01]  /*39b0*/  IMAD.MOV.U32 R25, RZ, RZ, 0x1000 ;  /* 0x00001000ff197424 */ /* 0x000fe200078e00ff */
[----:B------:R-:W-:-:S03]  /*39c0*/  UMOV UR8, 0x400 ;  /* 0x0000040000087882 */ /* 0x000fc60000000000 */
[----:B------:R-:W3:Y:S01]  /*39d0*/  LDC R19, c[0x0][0x370] ;  /* 0x0000dc00ff137b82 */ /* 0x000ee20000000800 */
[----:B------:R-:W-:-:S07]  /*39e0*/  UPLOP3.LUT UP1, UPT, UPT, UPT, UPT, 0x40, 0x4 ;  /* 0x000000000004789c */ /* 0x000fce0003f2e870 */
[----:B------:R-:W3:Y:S01]  /*39f0*/  LDC R2, c[0x0][0xb0c] ;  /* 0x0002c300ff027b82 */ /* 0x000ee20000000800 */
[----:B-1----:R-:W-:Y:S02]  /*3a00*/  UISETP.NE.U32.AND UP2, UPT, UR6, URZ, UPT ;  /* 0x000000ff0600728c */ /* 0x002fe4000bf45070 */
[----:B------:R-:W-:Y:S02]  /*3a10*/  ULEA UR6, UR37, UR8, 0x18 ;  /* 0x0000000825067291 */ /* 0x000fe4000f8ec0ff */
[----:B------:R-:W-:Y:S02]  /*3a20*/  UISETP.NE.AND.EX UP2, UPT, UR7, URZ, UPT, UP2 ;  /* 0x000000ff0700728c */ /* 0x000fe4000bf45320 */
[----:B------:R-:W-:Y:S01]  /*3a30*/  UIADD3 UR7, UPT, UPT, UR6, 0x40, URZ ;  /* 0x0000004006077890 */ /* 0x000fe2000fffe0ff */
[----:B------:R-:W1:Y:S01]  /*3a40*/  LDC R18, c[0x0][0xb20] ;  /* 0x0002c800ff127b82 */ /* 0x000e620000000800 */
[----:B----4-:R-:W-:Y:S01]  /*3a50*/  UISETP.NE.U32.AND UP3, UPT, UR4, URZ, UPT ;  /* 0x000000ff0400728c */ /* 0x010fe2000bf65070 */
[----:B--2---:R-:W-:Y:S01]  /*3a60*/  ISETP.NE.AND P1, PT, R0, 0x1, PT ;  /* 0x000000010000780c */ /* 0x004fe20003f25270 */
[----:B------:R-:W-:-:S02]  /*3a70*/  UPRMT UR37, UR37, 0x654, UR7 ;  /* 0x0000065425257896 */ /* 0x000fc40008000007 */
[----:B------:R-:W-:-:S03]  /*3a80*/  UISETP.NE.AND.EX UP3, UPT, UR5, URZ, UPT, UP3 ;  /* 0x000000ff0500728c */ /* 0x000fc6000bf65330 */
[----:B------:R-:W2:Y:S08]  /*3a90*/  LDC.64 R32, c[0x0][0x348] ;  /* 0x0000d200ff207b82 */ /* 0x000eb00000000a00 */
[----:B------:R-:W4:Y:S08]  /*3aa0*/  LDC.64 R16, c[0x0][0xb10] ;  /* 0x0002c400ff107b82 */ /* 0x000f300000000a00 */
[----:B------:R-:W1:Y:S08]  /*3ab0*/  LDC.64 R6, c[0x0][0xb18] ;  /* 0x0002c600ff067b82 */ /* 0x000e700000000a00 */
[----:B------:R-:W1:Y:S08]  /*3ac0*/  LDC.64 R4, c[0x0][0xb28] ;  /* 0x0002ca00ff047b82 */ /* 0x000e700000000a00 */
[----:B---3--:R-:W1:Y:S02]  /*3ad0*/  LDC R24, c[0x0][0x374] ;  /* 0x0000dd00ff187b82 */ /* 0x008e640000000800 */
.L_x_75:
[C---:B------:R-:W-:Y:S02]  /*3ae0*/  LEA R0, R29.reuse, UR6, 0x3 ;  /* 0x000000061d007c11 */ /* 0x040fe4000f8e18ff */
[----:B------:R-:W-:Y:S02]  /*3af0*/  SHF.L.U32 R3, R28, 0x1f, RZ ;  /* 0x0000001f1c037819 */ /* 0x000fe400000006ff */
[----:B------:R-:W-:Y:S02]  /*3b00*/  LEA R20, R29, UR6, 0x4 ;  /* 0x000000061d147c11 */ /* 0x000fe4000f8e20ff */
[----:B---3--:R-:W3:Y:S02]  /*3b10*/  SYNCS.PHASECHK.TRANS64.TRYWAIT P0, [R0+URZ+0x60], R3 ;  /* 0x00006003000075a7 */ /* 0x008ee400080011ff */
[----:B---3--:R-:W-:Y:S05]  /*3b20*/  @!P0 BRA `(.L_x_68) ;  /* 0x0000002c00448947 */ /* 0x008fea0003800000 */
.L_x_122:
[----:B------:R-:W-:Y:S01]  /*3b30*/  ISETP.GE.AND P0, PT, R40, 0x1, PT ;  /* 0x000000012800780c */ /* 0x000fe20003f06270 */
[----:B------:R-:W1:Y:S01]  /*3b40*/  LDS.128 R20, [R20+0xf0] ;  /* 0x0000f00014147984 */ /* 0x000e620000000c00 */
[----:B------:R-:W-:Y:S01]  /*3b50*/  ISETP.NE.U32.AND P4, PT, RZ, UR4, PT ;  /* 0x00000004ff007c0c */ /* 0x000fe2000bf85070 */
[----:B---3--:R-:W-:Y:S01]  /*3b60*/  VIADD R0, R0, 0x70 ;  /* 0x0000007000007836 */ /* 0x008fe20000000000 */
[----:B------:R-:W-:Y:S02]  /*3b70*/  SHF.L.U32 R26, R30, 0x1f, RZ ;  /* 0x0000001f1e1a7819 */ /* 0x000fe400000006ff */
[----:B------:R-:W-:Y:S02]  /*3b80*/  ISETP.NE.AND.EX P4, PT, RZ, UR5, PT, P4 ;  /* 0x00000005ff007c0c */ /* 0x000fe4000bf85340 */
[----:B------:R-:W-:Y:S01]  /*3b90*/  PRMT R0, RZ, 0x654, R0 ;  /* 0x00000654ff007816 */ /* 0x000fe20000000000 */
[----:B------:R-:W-:Y:S01]  /*3ba0*/  @!PT LDS RZ, [RZ] ;  /* 0x00000000fffff984 */ /* 0x000fe20000000800 */
[----:B------:R-:W-:Y:S01]  /*3bb0*/  @!PT LDS RZ, [RZ] ;  /* 0x00000000fffff984 */ /* 0x000fe20000000800 */
[----:B------:R-:W-:Y:S01]  /*3bc0*/  @!PT LDS RZ, [RZ] ;  /* 0x00000000fffff984 */ /* 0x000fe20000000800 */
[----:B------:R-:W-:Y:S01]  /*3bd0*/  @!PT LDS RZ, [RZ] ;  /* 0x00000000fffff984 */ /* 0x000fe20000000800 */
[----:B------:R3:W-:Y:S06]  /*3be0*/  MEMBAR.ALL.CTA ;  /* 0x0000000000007992 */ /* 0x0007ec0000008000 */
[----:B---3--:R-:W3:Y:S02]  /*3bf0*/  FENCE.VIEW.ASYNC.S ;  /* 0x00000000000073c6 */ /* 0x008ee40000000000 */
[----:B---3--:R3:W-:Y:S01]  /*3c00*/  SYNCS.ARRIVE.TRANS64.RED.A1T0 RZ, [R0+URZ], RZ ;  /* 0x000000ff00ff79a7 */ /* 0x0087e200081004ff */
[----:B-1----:R-:W-:Y:S11]  /*3c10*/  LOP3.LUT P3, RZ, R22, 0x1, RZ, 0xc0, !PT ;  /* 0x0000000116ff7812 */ /* 0x002ff6000786c0ff */
[----:B------:R-:W-:Y:S02]  /*3c20*/  @!UPT UIADD3 URZ, UPT, UPT, URZ, URZ, URZ ;  /* 0x000000fffffff290 */ /* 0x000fe4000fffe0ff */
[----:B------:R-:W-:Y:S02]  /*3c30*/  @P3 MOV R13, R20 ;  /* 0x00000014000d3202 */ /* 0x000fe40000000f00 */
[----:B------:R-:W-:Y:S01]  /*3c40*/  @P3 LOP3.LUT R8, R21, 0xffff, RZ, 0xc0, !PT ;  /* 0x0000ffff15083812 */ /* 0x000fe200078ec0ff */
[----:B---3--:R-:W-:Y:S06]  /*3c50*/  @!P0 BRA `(.L_x_69) ;  /* 0x0000000000a48947 */ /* 0x008fec0003800000 */
[----:B------:R-:W-:Y:S01]  /*3c60*/  IMAD.HI.U32 R31, R24, R7, RZ ;  /* 0x00000007181f7227 */ /* 0x000fe200078e00ff */
[----:B------:R-:W-:Y:S02]  /*3c70*/  ISETP.NE.AND P0, PT, R6, 0x1, PT ;  /* 0x000000010600780c */ /* 0x000fe40003f05270 */
[----:B------:R-:W-:Y:S01]  /*3c80*/  ISETP.NE.AND P2, PT, R40, 0x1, PT ;  /* 0x000000012800780c */ /* 0x000fe20003f45270 */
[----:B----4-:R-:W-:Y:S01]  /*3c90*/  IMAD.HI.U32 R34, R19, R16, RZ ;  /* 0x0000001013227227 */ /* 0x010fe200078e00ff */
[----:B------:R-:W-:Y:S02]  /*3ca0*/  SHF.R.U32.HI R31, RZ, R18, R31 ;  /* 0x00000012ff1f7219 */ /* 0x000fe4000001161f */
[----:B------:R-:W-:Y:S01]  /*3cb0*/  ISETP.NE.AND P5, PT, R2, 0x1, PT ;  /* 0x000000010200780c */ /* 0x000fe20003fa5270 */
[----:B------:R-:W-:Y:S01]  /*3cc0*/  IMAD.HI.U32 R36, R13, R16, RZ ;  /* 0x000000100d247227 */ /* 0x000fe200078e00ff */
[----:B------:R-:W-:Y:S02]  /*3cd0*/  SHF.R.U32.HI R34, RZ, R17, R34 ;  /* 0x00000011ff227219 */ /* 0x000fe40000011622 */
[----:B------:R-:W-:Y:S01]  /*3ce0*/  SEL R3, R24, R31, !P0 ;  /* 0x0000001f18037207 */ /* 0x000fe20004000000 */
[C---:B------:R-:W-:Y:S01]  /*3cf0*/  IMAD.HI.U32 R31, R8.reuse, R7, RZ ;  /* 0x00000007081f7227 */ /* 0x040fe200078e00ff */
[----:B------:R-:W-:Y:S02]  /*3d00*/  SEL R11, R19, R34, !P5 ;  /* 0x00000022130b7207 */ /* 0x000fe40006800000 */
[----:B------:R-:W-:Y:S01]  /*3d10*/  SHF.R.U32.HI R36, RZ, R17, R36 ;  /* 0x00000011ff247219 */ /* 0x000fe20000011624 */
[----:B------:R-:W-:Y:S01]  /*3d20*/  IMAD.HI.U32 R38, R3, R4, RZ ;  /* 0x0000000403267227 */ /* 0x000fe200078e00ff */
[----:B------:R-:W-:Y:S03]  /*3d30*/  SHF.R.U32.HI R31, RZ, R18, R31 ;  /* 0x00000012ff1f7219 */ /* 0x000fe6000001161f */
[----:B------:R-:W-:Y:S01]  /*3d40*/  IMAD.HI.U32 R34, R11, R4, RZ ;  /* 0x000000040b227227 */ /* 0x000fe200078e00ff */
[----:B------:R-:W-:Y:S02]  /*3d50*/  @P2 SHF.R.U32.HI R3, RZ, R5, R38 ;  /* 0x00000005ff032219 */ /* 0x000fe40000011626 */
[----:B------:R-:W-:Y:S02]  /*3d60*/  SEL R9, R8, R31, !P0 ;  /* 0x0000001f08097207 */ /* 0x000fe40004000000 */
[----:B------:R-:W-:Y:S01]  /*3d70*/  @P2 SHF.R.U32.HI R11, RZ, R5, R34 ;  /* 0x00000005ff0b2219 */ /* 0x000fe20000011622 */
[C---:B------:R-:W-:Y:S01]  /*3d80*/  IMAD R10, R40.reuse, R3, RZ ;  /* 0x00000003280a7224 */ /* 0x040fe200078e02ff */
[----:B------:R-:W-:Y:S01]  /*3d90*/  SEL R3, R13, R36, !P5 ;  /* 0x000000240d037207 */ /* 0x000fe20006800000 */
[C---:B------:R-:W-:Y:S03]  /*3da0*/  IMAD.HI.U32 R14, R9.reuse, R4, RZ ;  /* 0x00000004090e7227 */ /* 0x040fe600078e00ff */
[----:B------:R-:W-:Y:S01]  /*3db0*/  ISETP.GE.AND P0, PT, R9, R10, PT ;  /* 0x0000000a0900720c */ /* 0x000fe20003f06270 */
[C---:B------:R-:W-:Y:S01]  /*3dc0*/  IMAD R12, R40.reuse, R11, RZ ;  /* 0x0000000b280c7224 */ /* 0x040fe200078e02ff */
[-C--:B------:R-:W-:Y:S04]  /*3dd0*/  SHF.R.U32.HI R14, RZ, R5.reuse, R14 ;  /* 0x00000005ff0e7219 */ /* 0x080fe8000001160e */
[----:B------:R-:W-:Y:S02]  /*3de0*/  ISETP.GE.OR P0, PT, R3, R12, P0 ;  /* 0x0000000c0300720c */ /* 0x000fe40000706670 */
[----:B------:R-:W-:Y:S05]  /*3df0*/  SEL R15, R9, R14, !P2 ;  /* 0x0000000e090f7207 */ /* 0x000fea0005000000 */
[----:B------:R-:W-:Y:S04]  /*3e00*/  IMAD.MOV R14, RZ, RZ, -R15 ;  /* 0x000000ffff0e7224 */ /* 0x000fe800078e0a0f */
[----:B------:R-:W-:Y:S02]  /*3e10*/  IMAD R14, R40, R14, R9 ;  /* 0x0000000e280e7224 */ /* 0x000fe400078e0209 */
[C---:B------:R-:W-:Y:S05]  /*3e20*/  @!P0 IMAD.HI.U32 R10, R3.reuse, R4, RZ ;  /* 0x00000004030a8227 */ /* 0x040fea00078e00ff */
[----:B------:R-:W-:Y:S04]  /*3e30*/  @!P0 SHF.R.U32.HI R10, RZ, R5, R10 ;  /* 0x00000005ff0a8219 */ /* 0x000fe8000001160a */
[----:B------:R-:W-:Y:S01]  /*3e40*/  @!P0 SEL R0, R3, R10, !P2 ;  /* 0x0000000a03008207 */ /* 0x000fe20005000000 */
[----:B------:R-:W-:Y:S03]  /*3e50*/  IMAD.MOV R10, RZ, RZ, -R3 ;  /* 0x000000ffff0a7224 */ /* 0x000fe600078e0a03 */
[----:B------:R-:W-:Y:S01]  /*3e60*/  @!P0 IADD3 R15, PT, PT, R15, -R0, RZ ;  /* 0x800000000f0f8210 */ /* 0x000fe20007ffe0ff */
[----:B------:R-:W-:Y:S01]  /*3e70*/  @!P0 IMAD R0, R11, R14, R0 ;  /* 0x0000000e0b008224 */ /* 0x000fe200078e0200 */
[----:B------:R-:W-:Y:S01]  /*3e80*/  IADD3 R11, PT, PT, -R9, RZ, RZ ;  /* 0x000000ff090b7210 */ /* 0x000fe20007ffe1ff */
[----:B------:R-:W-:Y:S02]  /*3e90*/  IMAD R13, R2, R10, R13 ;  /* 0x0000000a020d7224 */ /* 0x000fe400078e020d */
[----:B------:R-:W-:Y:S02]  /*3ea0*/  @!P0 IMAD R9, R15, R40, R3 ;  /* 0x000000280f098224 */ /* 0x000fe400078e0203 */
[----:B------:R-:W-:Y:S02]  /*3eb0*/  @!P0 IMAD.MOV.U32 R3, RZ, RZ, R0 ;  /* 0x000000ffff038224 */ /* 0x000fe400078e0000 */
[----:B------:R-:W-:Y:S02]  /*3ec0*/  IMAD R8, R6, R11, R8 ;  /* 0x0000000b06087224 */ /* 0x000fe400078e0208 */
[----:B------:R-:W-:Y:S02]  /*3ed0*/  IMAD R13, R3, R2, R13 ;  /* 0x00000002030d7224 */ /* 0x000fe400078e020d */
[----:B------:R-:W-:Y:S02]  /*3ee0*/  IMAD R8, R9, R6, R8 ;  /* 0x0000000609087224 */ /* 0x000fe400078e0208 */
.L_x_69:
[----:B------:R-:W-:Y:S05]  /*3ef0*/  BRA.U UP1, `(.L_x_70) ;  /* 0x0000000101107547 */ /* 0x000fea000b800000 */
[----:B------:R-:W-:Y:S04]  /*3f00*/  MOV R0, UR13 ;  /* 0x0000000d00007c02 */ /* 0x000fe80008000f00 */
[----:B------:R-:W-:Y:S04]  /*3f10*/  SHF.L.U32 R3, R0, 0x1f, RZ ;  /* 0x0000001f00037819 */ /* 0x000fe800000006ff */
[----:B------:R-:W1:Y:S02]  /*3f20*/  SYNCS.PHASECHK.TRANS64.TRYWAIT P0, [UR6+0x58], R3 ;  /* 0x00005803ff0075a7 */ /* 0x000e640008001106 */
[----:B-1----:R-:W-:Y:S05]  /*3f30*/  @!P0 BRA `(.L_x_71) ;  /* 0x0000002800548947 */ /* 0x002fea0003800000 */
.L_x_70:
[----:B------:R-:W-:Y:S05]  /*3f40*/  BRA.U !UP3, `(.L_x_72) ;  /* 0x000000010b347547 */ /* 0x000fea000b800000 */
[----:B------:R-:W-:Y:S01]  /*3f50*/  UPLOP3.LUT UP0, UPT, UPT, UPT, UP2, 0x80, 0x8 ;  /* 0x000000000008789c */ /* 0x000fe20003f0f020 */
[----:B-1----:R-:W-:Y:S02]  /*3f60*/  HFMA2 R0, -RZ, RZ, 0, 5.9604644775390625e-08 ;  /* 0x00000001ff007431 */ /* 0x002fe400000001ff */
[----:B------:R-:W-:Y:S03]  /*3f70*/  IMAD.MOV.U32 R98, RZ, RZ, 0x1 ;  /* 0x00000001ff627424 */ /* 0x000fe600078e00ff */
[----:B------:R-:W-:Y:S05]  /*3f80*/  PLOP3.LUT P0, PT, PT, PT, UP0, 0x80, 0x8 ;  /* 0x000000000008781c */ /* 0x000fea0003f0f008 */
[----:B------:R-:W1:Y:S01]  /*3f90*/  @UP0 LDCU.64 UR8, c[0x0][0x888] ;  /* 0x00011100ff0807ac */ /* 0x000e620008000a00 */
[----:B------:R-:W-:Y:S07]  /*3fa0*/  @UP0 UIMAD UR7, UR36, UR4, URZ ;  /* 0x00000004240702a4 */ /* 0x000fee000f8e02ff */
[----:B------:R-:W-:Y:S01]  /*3fb0*/  @!P0 PRMT R98, R0, 0x7610, R98 ;  /* 0x0000761000628816 */ /* 0x000fe20000000062 */
[----:B-1----:R-:W-:Y:S03]  /*3fc0*/  @UP0 UIMAD.WIDE UR8, UR7, 0x4, UR8 ;  /* 0x00000004070808a5 */ /* 0x002fe6000f8e0208 */
[----:B------:R-:W1:Y:S03]  /*3fd0*/  @!UP0 LDCU UR7, c[0x0][0x880] ;  /* 0x00011000ff0787ac */ /* 0x000e660008000800 */
[----:B------:R-:W-:Y:S01]  /*3fe0*/  IMAD.U32 R10, RZ, RZ, UR8 ;  /* 0x00000008ff0a7e24 */ /* 0x000fe2000f8e00ff */
[----:B------:R-:W-:Y:S05]  /*3ff0*/  MOV R11, UR9 ;  /* 0x00000009000b7c02 */ /* 0x000fea0008000f00 */
[----:B-----5:R3:W5:Y:S02]  /*4000*/  @P0 LDG.E R48, desc[UR40][R10.64] ;  /* 0x000000280a300981 */ /* 0x020764000c1e1900 */
[----:B-1-3--:R-:W-:Y:S07]  /*4010*/  @!P0 IMAD.U32 R48, RZ, RZ, UR7 ;  /* 0x00000007ff308e24 */ /* 0x00afee000f8e00ff */
.L_x_72:
[----:B-----5:R-:W-:Y:S01]  /*4020*/  @!P4 ISETP.EQ.AND P5, PT, R48, RZ, PT ;  /* 0x000000ff3000c20c */ /* 0x020fe20003fa2270 */
[----:B------:R-:W-:Y:S01]  /*4030*/  @!UPT UIADD3 URZ, UPT, UPT, URZ, URZ, URZ ;  /* 0x000000fffffff290 */ /* 0x000fe2000fffe0ff */
[----:B------:R-:W-:Y:S11]  /*4040*/  @!P4 BRA `(.L_x_73) ;  /* 0x000000000014c947 */ /* 0x000ff60003800000 */
[----:B------:R-:W-:Y:S02]  /*4050*/  LOP3.LUT P0, RZ, R98, 0xff, RZ, 0xc0, !PT ;  /* 0x000000ff62ff7812 */ /* 0x000fe4000780c0ff */
[----:B------:R-:W-:Y:S04]  /*4060*/  PLOP3.LUT P5, PT, PT, PT, UP0, 0x80, 0x8 ;  /* 0x000000000008781c */ /* 0x000fe80003faf008 */
[----:B------:R-:W-:Y:S07]  /*4070*/  PLOP3.LUT P5, PT, P5, PT, PT, 0x8, 0x80 ;  /* 0x000000000080781c */ /* 0x000fee0002fae170 */
[----:B------:R-:W-:Y:S11]  /*4080*/  @P0 ISETP.EQ.AND P5, PT, R48, RZ, PT ;  /* 0x000000ff3000020c */ /* 0x000ff60003fa2270 */
[----:B------:R-:W-:Y:S02]  /*4090*/  @!UPT UIADD3 URZ, UPT, UPT, URZ, URZ, URZ ;  /* 0x000000fffffff290 */ /* 0x000fe4000fffe0ff */
.L_x_73:
[----:B------:R-:W3:Y:S01]  /*40a0*/  SYNCS.PHASECHK.TRANS64.TRYWAIT P4, [UR6+0x48], R26 ;  /* 0x0000481aff0075a7 */ /* 0x000ee20008081106 */
[----:B------:R-:W-:Y:S01]  /*40b0*/  @P3 SHF.R.U32.HI R27, RZ, 0x10, R21 ;  /* 0x00000010ff1b3819 */ /* 0x000fe20000011615 */
[----:B------:R-:W-:Y:S01]  /*40c0*/  VIADD R29, R29, 0x1 ;  /* 0x000000011d1d7836 */ /* 0x000fe20000000000 */
[----:B------:R-:W5:Y:S08]  /*40d0*/  LDC.64 R14, c[0x0][0xb10] ;  /* 0x0002c400ff0e7b82 */ /* 0x000f700000000a00 */
[----:B------:R-:W2:Y:S08]  /*40e0*/  LDC.64 R10, c[0x0][0xb18] ;  /* 0x0002c600ff0a7b82 */ /* 0x000eb00000000a00 */
[----:B-1----:R-:W1:Y:S08]  /*40f0*/  @!P1 LDC R0, c[0x0][0xb20] ;  /* 0x0002c800ff009b82 */ /* 0x002e700000000800 */
[----:B------:R-:W4:Y:S01]  /*4100*/  @!P1 LDC R3, c[0x0][0xb0c] ;  /* 0x0002c300ff039b82 */ /* 0x000f220000000800 */
[----:B-----5:R-:W-:Y:S05]  /*4110*/  @!P1 IMAD.HI.U32 R14, R13, R14, RZ ;  /* 0x0000000e0d0e9227 */ /* 0x020fea00078e00ff */
[----:B------:R-:W-:Y:S01]  /*4120*/  @!P1 SHF.R.U32.HI R14, RZ, R15, R14 ;  /* 0x0000000fff0e9219 */ /* 0x000fe2000001160e */
[----:B--2---:R-:W-:Y:S01]  /*4130*/  @!P1 IMAD.HI.U32 R11, R8, R11, RZ ;  /* 0x0000000b080b9227 */ /* 0x004fe200078e00ff */
[----:B------:R-:W-:Y:S04]  /*4140*/  @!P1 ISETP.NE.AND P0, PT, R10, 0x1, PT ;  /* 0x000000010a00980c */ /* 0x000fe80003f05270 */
[----:B-1----:R-:W-:Y:S02]  /*4150*/  @!P1 SHF.R.U32.HI R9, RZ, R0, R11 ;  /* 0x00000000ff099219 */ /* 0x002fe4000001160b */
[----:B----4-:R-:W-:Y:S02]  /*4160*/  @!P1 ISETP.NE.AND P2, PT, R3, 0x1, PT ;  /* 0x000000010300980c */ /* 0x010fe40003f45270 */
[----:B------:R-:W-:Y:S02]  /*4170*/  @!P1 SEL R9, R8, R9, !P0 ;  /* 0x0000000908099207 */ /* 0x000fe40004000000 */
[----:B------:R-:W-:Y:S02]  /*4180*/  ELECT P0, URZ, PT ;  /* 0x0000000000ff782f */ /* 0x000fe40003800000 */
[----:B------:R-:W-:Y:S05]  /*4190*/  @!P1 SEL R14, R13, R14, !P2 ;  /* 0x0000000e0d0e9207 */ /* 0x000fea0005000000 */
[----:B------:R-:W-:Y:S02]  /*41a0*/  @!P1 IMAD.IADD R0, R9, 0x1, -R14 ;  /* 0x0000000109009824 */ /* 0x000fe400078e0a0e */
[----:B------:R-:W-:Y:S02]  /*41b0*/  @!P1 IMAD.IADD R9, R14, 0x1, -R9 ;  /* 0x000000010e099824 */ /* 0x000fe400078e0a09 */
[----:B------:R-:W-:Y:S02]  /*41c0*/  @!P1 IMAD R13, R0, R3, R13 ;  /* 0x00000003000d9224 */ /* 0x000fe400078e020d */
[----:B------:R-:W-:Y:S01]  /*41d0*/  @!P1 IMAD R8, R9, R10, R8 ;  /* 0x0000000a09089224 */ /* 0x000fe200078e0208 */
[----:B---3--:R-:W-:Y:S06]  /*41e0*/  @!P4 BRA `(.L_x_74) ;  /* 0x0000002400c0c947 */ /* 0x008fec0003800000 */
.L_x_125:
[----:B------:R-:W-:Y:S01]  /*41f0*/  PLOP3.LUT P5, PT, P5, P0, PT, 0xf2, 0x2f ;  /* 0x00000000002f781c */ /* 0x000fe20002fa1e72 */
[----:B------:R-:W-:Y:S01]  /*4200*/  UMOV UR14, 0x0 ;  /* 0x00000000000e7882 */ /* 0x000fe20000000000 */
[----:B------:R-:W-:Y:S01]  /*4210*/  LOP3.LUT R30, R30, 0x1, RZ, 0x3c, !PT ;  /* 0x000000011e1e7812 */ /* 0x000fe200078e3cff */
[----:B------:R-:W-:Y:S01]  /*4220*/  UMOV UR15, 0x10000000 ;  /* 0x10000000000f7882 */ /* 0x000fe20000000000 */
[----:B------:R-:W-:Y:S01]  /*4230*/  UMOV UR12, UR36 ;  /* 0x00000024000c7c82 */ /* 0x000fe20008000000 */
[----:B------:R-:W-:Y:S08]  /*4240*/  @P3 R2UR UR36, R27 ;  /* 0x000000001b2432ca */ /* 0x000ff000000e0000 */
[----:B-1----:R-:W-:Y:S01]  /*4250*/  @!P5 IADD3 R3, P0, PT, R32, 0x580, RZ ;  /* 0x000005802003d810 */ /* 0x002fe20007f1e0ff */
[----:B------:R-:W-:Y:S01]  /*4260*/  @!P5 IMAD.SHL.U32 R97, R97, 0x40, RZ ;  /* 0x000000406161d824 */ /* 0x000fe200078e00ff */
[----:B------:R-:W-:Y:S01]  /*4270*/  VOTEU.ALL UP1, P5 ;  /* 0x0000000000ff7886 */ /* 0x000fe20002820000 */
[----:B------:R-:W-:Y:S01]  /*4280*/  @!P5 IMAD.SHL.U32 R99, R99, 0x40, RZ ;  /* 0x000000406363d824 */ /* 0x000fe200078e00ff */
[----:B------:R-:W-:Y:S01]  /*4290*/  @!P5 R2UR UR8, R3 ;  /* 0x000000000308d2ca */ /* 0x000fe200000e0000 */
[----:B------:R-:W-:Y:S01]  /*42a0*/  @!P5 IMAD.X R0, RZ, RZ, R33, P0 ;  /* 0x000000ffff00d224 */ /* 0x000fe200000e0621 */
[----:B------:R-:W-:Y:S01]  /*42b0*/  @!P5 R2UR UR10, R97 ;  /* 0x00000000610ad2ca */ /* 0x000fe200000e0000 */
[----:B------:R-:W-:Y:S01]  /*42c0*/  @!UP1 UIADD3 UR9, UPT, UPT, UR6, 0x40, URZ ;  /* 0x0000004006099890 */ /* 0x000fe2000fffe0ff */
[----:B------:R-:W-:Y:S01]  /*42d0*/  @!P5 R2UR UR11, R99 ;  /* 0x00000000630bd2ca */ /* 0x000fe200000e0000 */
[----:B------:R-:W-:Y:S01]  /*42e0*/  IMAD.IADD R97, R8, 0x1, R81 ;  /* 0x0000000108617824 */ /* 0x000fe200078e0251 */
[----:B------:R-:W-:Y:S01]  /*42f0*/  @!P5 R2UR UR7, R0 ;  /* 0x000000000007d2ca */ /* 0x000fe200000e0000 */
[----:B------:R-:W-:Y:S01]  /*4300*/  IMAD.IADD R99, R13, 0x1, R96 ;  /* 0x000000010d637824 */ /* 0x000fe200078e0260 */
[C---:B------:R-:W-:Y:S04]  /*4310*/  ISETP.NE.AND P0, PT, R29.reuse, 0x2, PT ;  /* 0x000000021d00780c */ /* 0x040fe80003f05270 */
[----:B------:R-:W-:Y:S01]  /*4320*/  SEL R3, RZ, 0x1, P0 ;  /* 0x00000001ff037807 */ /* 0x000fe20000000000 */
[----:B------:R-:W-:Y:S01]  /*4330*/  IMAD.U32 R10, RZ, RZ, UR8 ;  /* 0x00000008ff0a7e24 */ /* 0x000fe2000f8e00ff */
[----:B------:R-:W-:Y:S01]  /*4340*/  @!UP1 UIADD3 UR8, UPT, UPT, UR6, 0x200, URZ ;  /* 0x0000020006089890 */ /* 0x000fe2000fffe0ff */
[----:B------:R-:W-:Y:S01]  /*4350*/  SEL R29, R29, RZ, P0 ;  /* 0x000000ff1d1d7207 */ /* 0x000fe20000000000 */
[----:B------:R-:W-:Y:S01]  /*4360*/  VOTEU.ALL UP1, P5 ;  /* 0x0000000000ff7886 */ /* 0x000fe20002820000 */
[----:B------:R-:W-:Y:S02]  /*4370*/  LOP3.LUT R28, R28, R3, RZ, 0x3c, !PT ;  /* 0x000000031c1c7212 */ /* 0x000fe400078e3cff */
[----:B------:R-:W-:Y:S01]  /*4380*/  IMAD.U32 R11, RZ, RZ, UR7 ;  /* 0x00000007ff0b7e24 */ /* 0x000fe2000f8e00ff */
[----:B------:R-:W-:Y:S04]  /*4390*/  @!P5 R2UR UR16, R10 ;  /* 0x000000000a10d2ca */ /* 0x000fe800000e0000 */
[----:B------:R-:W-:Y:S11]  /*43a0*/  @!P5 R2UR UR17, R11 ;  /* 0x000000000b11d2ca */ /* 0x000ff600000e0000 */
[----:B------:R-:W-:Y:S02]  /*43b0*/  @!UPT UIADD3 URZ, UPT, UPT, URZ, URZ, URZ ;  /* 0x000000fffffff290 */ /* 0x000fe4000fffe0ff */
[----:B------:R3:W-:Y:S01]  /*43c0*/  @!UP1 UTMALDG.3D [UR8], [UR16], desc[UR14] ;  /* 0x00000e08100095b4 */ /* 0x0007e20008011000 */
[----:B------:R3:W-:Y:S01]  /*43d0*/  @!P5 SYNCS.ARRIVE.TRANS64.RED.A0TR RZ, [UR6+0x40], R25 ;  /* 0x00004019ffffd9a7 */ /* 0x0007e20008300406 */
[----:B------:R-:W-:Y:S01]  /*43e0*/  UPLOP3.LUT UP1, UPT, UPT, UPT, UPT, 0x80, 0x8 ;  /* 0x000000000008789c */ /* 0x000fe20003f2f070 */
[----:B------:R-:W-:Y:S01]  /*43f0*/  SYNCS.ARRIVE.TRANS64.RED.A1T0 RZ, [UR37], RZ ;  /* 0x000000ffffff79a7 */ /* 0x000fe20008100425 */
[----:B------:R-:W-:Y:S09]  /*4400*/  @P3 BRA `(.L_x_75) ;  /* 0xfffffff400b43947 */ /* 0x000ff2000383ffff */
[----:B------:R-:W-:Y:S07]  /*4410*/  MOV R0, UR6 ;  /* 0x0000000600007c02 */ /* 0x000fee0008000f00 */
.L_x_76:
[----:B-1----:R-:W-:-:S04]  /*4420*/  SHF.L.U32 R3, R30, 0x1f, RZ ;  /* 0x0000001f1e037819 */ /* 0x002fc800000006ff */
[----:B------:R1:W2:Y:S03]  /*4430*/  SYNCS.PHASECHK.TRANS64.TRYWAIT P0, [R0+URZ+0x48], R3 ;  /* 0x00004803000075a7 */ /* 0x0002a600080011ff */
[----:B--2---:R-:W-:Y:S05]  /*4440*/  @!P0 NANOSLEEP.SYNCS 0x989680 ;  /* 0x009896800000895d */ /* 0x004fea0003900000 */
[----:B------:R-:W2:Y:S02]  /*4450*/  @!P0 SYNCS.PHASECHK.TRANS64 P0, [R0+URZ+0x48], R3 ;  /* 0x00004803000085a7 */ /* 0x000ea400080010ff */
[----:B--23--:R-:W-:Y:S05]  /*4460*/  @P0 EXIT ;  /* 0x000000000000094d */ /* 0x00cfea0003800000 */
[----:B------:R-:W-:Y:S05]  /*4470*/  BRA `(.L_x_76) ;  /* 0xfffffffc00e87947 */ /* 0x000fea000383ffff */
.L_x_67:
[----:B------:R-:W-:-:S06]  /*4480*/  UISETP.GE.AND UP1, UPT, UR8, 0x4, UPT ;  /* 0x000000040800788c */ /* 0x000fcc000bf26270 */
[----:B------:R-:W-:-:S13]  /*4490*/  PLOP3.LUT P0, PT, PT, PT, UP1, 0x80, 0x8 ;  /* 0x000000000008781c */ /* 0x000fda0003f0f018 */
[----:B------:R-:W-:Y:S05]  /*44a0*/  @!P0 EXIT ;  /* 0x000000000000894d */ /* 0x000fea0003800000 */
[----:B------:R-:W-:Y:S01]  /*44b0*/  BAR.SYNC.DEFER_BLOCKING 0x6, 0xa0 ;  /* 0x0182800000007b1d */ /* 0x000fe20000010000 */
[C---:B------:R-:W-:Y:S02]  /*44c0*/  IMAD.SHL.U32 R5, R103.reuse, 0x40, RZ ;  /* 0x0000004067057824 */ /* 0x040fe400078e00ff */
[----:B------:R-:W-:Y:S02]  /*44d0*/  HFMA2 R113, -RZ, RZ, 0, 0 ;  /* 0x00000000ff717431 */ /* 0x000fe400000001ff */
[C---:B------:R-:W-:Y:S01]  /*44e0*/  IMAD.SHL.U32 R0, R103.reuse, 0x20, RZ ;  /* 0x0000002067007824 */ /* 0x040fe200078e00ff */
[----:B------:R-:W-:Y:S01]  /*44f0*/  CS2R R108, SRZ ;  /* 0x00000000006c7805 */ /* 0x000fe2000001ff00 */
[----:B------:R-:W-:Y:S01]  /*4500*/  IMAD.SHL.U32 R105, R103, 0x8, RZ ;  /* 0x0000000867697824 */ /* 0x000fe200078e00ff */
[----:B------:R-:W-:Y:S01]  /*4510*/  UMOV UR43, 0x400 ;  /* 0x00000400002b7882 */ /* 0x000fe20000000000 */
[----:B------:R-:W-:Y:S01]  /*4520*/  LOP3.LUT R2, R5, 0x180, RZ, 0xc0, !PT ;  /* 0x0000018005027812 */ /* 0x000fe200078ec0ff */
[----:B------:R-:W-:Y:S01]  /*4530*/  ULEA UR43, UR37, UR43, 0x18 ;  /* 0x0000002b252b7291 */ /* 0x000fe2000f8ec0ff */
[----:B------:R-:W1:Y:S01]  /*4540*/  LDC R101, c[0x0][0x370] ;  /* 0x0000dc00ff657b82 */ /* 0x000e620000000800 */
[----:B------:R-:W-:Y:S01]  /*4550*/  LOP3.LUT R0, R0, 0xc00, RZ, 0xc0, !PT ;  /* 0x00000c0000007812 */ /* 0x000fe200078ec0ff */
[C---:B------:R-:W-:Y:S01]  /*4560*/  IMAD.U32 R46, R103.reuse, 0x10000, RZ ;  /* 0x00010000672e7824 */ /* 0x040fe200078e00ff */
[----:B------:R-:W-:Y:S01]  /*4570*/  LOP3.LUT R105, R2, 0x30, R105, 0xf8, !PT ;  /* 0x0000003002697812 */ /* 0x000fe200078ef869 */
[C---:B------:R-:W-:Y:S01]  /*4580*/  IMAD.SHL.U32 R2, R103.reuse, 0x2, RZ ;  /* 0x0000000267027824 */ /* 0x040fe200078e00ff */
[--C-:B------:R-:W-:Y:S01]  /*4590*/  LOP3.LUT R0, R0, 0x40, R5.reuse, 0xf8, !PT ;  /* 0x0000004000007812 */ /* 0x100fe200078ef805 */
[----:B------:R-:W-:Y:S01]  /*45a0*/  IMAD.SHL.U32 R104, R103, 0x10, RZ ;  /* 0x0000001067687824 */ /* 0x000fe200078e00ff */
[----:B------:R-:W-:Y:S01]  /*45b0*/  UIADD3 UR4, UPT, UPT, UR43, 0x1200, URZ ;  /* 0x000012002b047890 */ /* 0x000fe2000fffe0ff */
[----:B------:R-:W2:Y:S01]  /*45c0*/  LDC R42, c[0x0][0xb0c] ;  /* 0x0002c300ff2a7b82 */ /* 0x000ea20000000800 */
[----:B------:R-:W-:Y:S01]  /*45d0*/  LOP3.LUT R105, R105, 0x20, R2, 0x78, !PT ;  /* 0x0000002069697812 */ /* 0x000fe200078e7802 */
[----:B------:R-:W-:Y:S01]  /*45e0*/  IMAD.MOV.U32 R44, RZ, RZ, RZ ;  /* 0x000000ffff2c7224 */ /* 0x000fe200078e00ff */
[----:B------:R-:W-:Y:S01]  /*45f0*/  LOP3.LUT R0, R0, 0x200, R5, 0xf8, !PT ;  /* 0x0000020000007812 */ /* 0x000fe200078ef805 */
[----:B------:R-:W-:Y:S01]  /*4600*/  IMAD.MOV.U32 R110, RZ, RZ, RZ ;  /* 0x000000ffff6e7224 */ /* 0x000fe200078e00ff */
[----:B------:R-:W-:Y:S01]  /*4610*/  LOP3.LUT R46, R46, 0x600000, RZ, 0xc0, !PT ;  /* 0x006000002e2e7812 */ /* 0x000fe200078ec0ff */
[----:B------:R-:W-:Y:S01]  /*4620*/  IMAD.U32 R111, RZ, RZ, UR4 ;  /* 0x00000004ff6f7e24 */ /* 0x000fe2000f8e00ff */
[----:B------:R-:W4:Y:S01]  /*4630*/  LDS R3, [UR43+0x110] ;  /* 0x0001102bff037984 */ /* 0x000f220008000800 */
[----:B------:R-:W1:Y:S01]  /*4640*/  LDC R100, c[0x0][0xb20] ;  /* 0x0002c800ff647b82 */ /* 0x000e620000000800 */
[----:B------:R-:W-:Y:S01]  /*4650*/  LOP3.LUT R105, R0, R105, RZ, 0xfc, !PT ;  /* 0x0000006900697212 */ /* 0x000fe200078efcff */
[----:B------:R-:W1:Y:S01]  /*4660*/  LDCU.64 UR46, c[0x0][0x348] ;  /* 0x00006900ff2e77ac */ /* 0x000e620008000a00 */
[----:B------:R-:W-:-:S02]  /*4670*/  LOP3.LUT R104, R104, 0x20, RZ, 0xc0, !PT ;  /* 0x0000002068687812 */ /* 0x000fc400078ec0ff */
[----:B------:R-:W-:Y:S01]  /*4680*/  IADD3 R5, PT, PT, R105, UR43, RZ ;  /* 0x0000002b69057c10 */ /* 0x000fe2000fffe0ff */
[----:B------:R-:W1:Y:S02]  /*4690*/  LDCU.64 UR38, c[0x0][0x888] ;  /* 0x00011100ff2677ac */ /* 0x000e640008000a00 */
[----:B------:R-:W1:Y:S01]  /*46a0*/  LDC R41, c[0x0][0xb30] ;  /* 0x0002cc00ff297b82 */ /* 0x000e620000000800 */
[----:B------:R-:W-:Y:S01]  /*46b0*/  IADD3 R104, PT, PT, -R104, 0x200, R5 ;  /* 0x0000020068687810 */ /* 0x000fe20007ffe105 */
[----:B------:R-:W-:-:S06]  /*46c0*/  UIADD3 UR42, UPT, UPT, UR43, 0x200, URZ ;  /* 0x000002002b2a7890 */ /* 0x000fcc000fffe0ff */
[----:B------:R-:W1:Y:S08]  /*46d0*/  LDC.64 R90, c[0x0][0xb10] ;  /* 0x0002c400ff5a7b82 */ /* 0x000e700000000a00 */
[----:B------:R-:W1:Y:S08]  /*46e0*/  LDC.64 R38, c[0x0][0xb18] ;  /* 0x0002c600ff267b82 */ /* 0x000e700000000a00 */
[----:B------:R-:W1:Y:S01]  /*46f0*/  LDC.64 R86, c[0x0][0x888] ;  /* 0x00022200ff567b82 */ /* 0x000e620000000a00 */
[----:B----4-:R-:W-:-:S07]  /*4700*/  IMAD.IADD R46, R3, 0x1, R46 ;  /* 0x00000001032e7824 */ /* 0x010fce00078e022e */
[----:B------:R-:W4:Y:S08]  /*4710*/  LDC.64 R36, c[0x0][0xb28] ;  /* 0x0002ca00ff247b82 */ /* 0x000f300000000a00 */
[----:B------:R-:W1:Y:S08]  /*4720*/  LDC.64 R88, c[0x0][0x890] ;  /* 0x00022400ff587b82 */ /* 0x000e700000000a00 */
[----:B------:R-:W1:Y:S08]  /*4730*/  LDC.64 R84, c[0x0][0x8b0] ;  /* 0x00022c00ff547b82 */ /* 0x000e700000000a00 */
[----:B------:R-:W1:Y:S08]  /*4740*/  LDC.64 R82, c[0x0][0x8a8] ;  /* 0x00022a00ff527b82 */ /* 0x000e700000000a00 */
[----:B--2---:R-:W1:Y:S02]  /*4750*/  LDC R102, c[0x0][0x374] ;  /* 0x0000dd00ff667b82 */ /* 0x004e640000000800 */
.L_x_94:
[----:B------:R-:W-:Y:S02]  /*4760*/  LEA R0, R113, UR43, 0x3 ;  /* 0x0000002b71007c11 */ /* 0x000fe4000f8e18ff */
[----:B------:R-:W-:Y:S02]  /*4770*/  SHF.L.U32 R3, R109, 0x1f, RZ ;  /* 0x0000001f6d037819 */ /* 0x000fe400000006ff */
[----:B------:R-:W-:Y:S02]  /*4780*/  LEA R16, R113, UR43, 0x4 ;  /* 0x0000002b71107c11 */ /* 0x000fe4000f8e20ff */
[----:B--2---:R-:W2:Y:S02]  /*4790*/  SYNCS.PHASECHK.TRANS64.TRYWAIT P0, [R0+URZ+0x60], R3 ;  /* 0x00006003000075a7 */ /* 0x004ea400080011ff */
[----:B-12---:R-:W-:Y:S05]  /*47a0*/  @!P0 BRA `(.L_x_77) ;  /* 0x0000002000688947 */ /* 0x006fea0003800000 */
.L_x_126:
[----:B------:R-:W4:Y:S01]  /*47b0*/  LDC.64 R12, c[0x0][0xb10] ;  /* 0x0002c400ff0c7b82 */ /* 0x000f220000000a00 */
[----:B------:R-:W4:Y:S01]  /*47c0*/  LDS.128 R16, [R16+0xf0] ;  /* 0x0000f00010107984 */ /* 0x000f220000000c00 */
[----:B-1----:R-:W-:Y:S01]  /*47d0*/  ISETP.NE.AND P1, PT, R41, 0x1, PT ;  /* 0x000000012900780c */ /* 0x002fe20003f25270 */
[----:B--2---:R-:W-:Y:S01]  /*47e0*/  VIADD R0, R0, 0x70 ;  /* 0x0000007000007836 */ /* 0x004fe20000000000 */
[----:B---3--:R-:W-:Y:S04]  /*47f0*/  ISETP.GE.AND P0, PT, R40, 0x1, PT ;  /* 0x000000012800780c */ /* 0x008fe80003f06270 */
[----:B------:R-:W1:Y:S01]  /*4800*/  LDC.64 R10, c[0x0][0xb18] ;  /* 0x0002c600ff0a7b82 */ /* 0x000e620000000a00 */
[----:B------:R-:W-:Y:S01]  /*4810*/  PRMT R0, RZ, 0x654, R0 ;  /* 0x00000654ff007816 */ /* 0x000fe20000000000 */
[----:B------:R-:W-:Y:S01]  /*4820*/  @!PT LDS RZ, [RZ] ;  /* 0x00000000fffff984 */ /* 0x000fe20000000800 */
[----:B------:R-:W-:Y:S01]  /*4830*/  @!PT LDS RZ, [RZ] ;  /* 0x00000000fffff984 */ /* 0x000fe20000000800 */
[----:B------:R-:W-:Y:S01]  /*4840*/  @!PT LDS RZ, [RZ] ;  /* 0x00000000fffff984 */ /* 0x000fe20000000800 */
[----:B------:R-:W-:Y:S01]  /*4850*/  @!PT LDS RZ, [RZ] ;  /* 0x00000000fffff984 */ /* 0x000fe20000000800 */
[----:B------:R2:W-:Y:S06]  /*4860*/  MEMBAR.ALL.CTA ;  /* 0x0000000000007992 */ /* 0x0005ec0000008000 */
[----:B--2---:R-:W2:Y:S01]  /*4870*/  FENCE.VIEW.ASYNC.S ;  /* 0x00000000000073c6 */ /* 0x004ea20000000000 */
[----:B------:R-:W3:Y:S08]  /*4880*/  @!P1 LDC R14, c[0x0][0xb20] ;  /* 0x0002c800ff0e9b82 */ /* 0x000ef00000000800 */
[----:B------:R-:W1:Y:S01]  /*4890*/  @!P1 LDC R9, c[0x0][0xb0c] ;  /* 0x0002c300ff099b82 */ /* 0x000e620000000800 */
[----:B--2---:R2:W-:Y:S01]  /*48a0*/  SYNCS.ARRIVE.TRANS64.RED.A1T0 RZ, [R0+URZ], RZ ;  /* 0x000000ff00ff79a7 */ /* 0x0045e200081004ff */
[----:B----4-:R-:W-:Y:S04]  /*48b0*/  LOP3.LUT P4, RZ, R18, 0x1, RZ, 0xc0, !PT ;  /* 0x0000000112ff7812 */ /* 0x010fe8000788c0ff */
[----:B------:R-:W-:Y:S09]  /*48c0*/  P2R R112, PR, RZ, 0x10 ;  /* 0x00000010ff707803 */ /* 0x000ff20000000000 */
[----:B------:R-:W-:Y:S02]  /*48d0*/  @P4 MOV R45, R16 ;  /* 0x00000010002d4202 */ /* 0x000fe40000000f00 */
[----:B------:R-:W-:Y:S01]  /*48e0*/  @P4 LOP3.LUT R43, R17, 0xffff, RZ, 0xc0, !PT ;  /* 0x0000ffff112b4812 */ /* 0x000fe200078ec0ff */
[----:B--2---:R-:W-:Y:S06]  /*48f0*/  @!P0 BRA `(.L_x_78) ;  /* 0x0000000000a48947 */ /* 0x004fec0003800000 */
[----:B------:R-:W-:Y:S01]  /*4900*/  IMAD.HI.U32 R21, R102, R39, RZ ;  /* 0x0000002766157227 */ /* 0x000fe200078e00ff */
[----:B------:R-:W-:Y:S02]  /*4910*/  ISETP.NE.AND P0, PT, R38, 0x1, PT ;  /* 0x000000012600780c */ /* 0x000fe40003f05270 */
[----:B------:R-:W-:Y:S01]  /*4920*/  ISETP.NE.AND P2, PT, R40, 0x1, PT ;  /* 0x000000012800780c */ /* 0x000fe20003f45270 */
[----:B------:R-:W-:Y:S01]  /*4930*/  IMAD.HI.U32 R20, R101, R90, RZ ;  /* 0x0000005a65147227 */ /* 0x000fe200078e00ff */
[----:B------:R-:W-:Y:S02]  /*4940*/  SHF.R.U32.HI R21, RZ, R100, R21 ;  /* 0x00000064ff157219 */ /* 0x000fe40000011615 */
[----:B------:R-:W-:Y:S01]  /*4950*/  ISETP.NE.AND P3, PT, R42, 0x1, PT ;  /* 0x000000012a00780c */ /* 0x000fe20003f65270 */
[----:B------:R-:W-:Y:S01]  /*4960*/  IMAD.HI.U32 R24, R45, R90, RZ ;  /* 0x0000005a2d187227 */ /* 0x000fe200078e00ff */
[----:B------:R-:W-:Y:S02]  /*4970*/  SHF.R.U32.HI R20, RZ, R91, R20 ;  /* 0x0000005bff147219 */ /* 0x000fe40000011614 */
[----:B------:R-:W-:Y:S01]  /*4980*/  SEL R3, R102, R21, !P0 ;  /* 0x0000001566037207 */ /* 0x000fe20004000000 */
[----:B------:R-:W-:Y:S01]  /*4990*/  IMAD.HI.U32 R21, R43, R39, RZ ;  /* 0x000000272b157227 */ /* 0x000fe200078e00ff */
[----:B------:R-:W-:Y:S02]  /*49a0*/  SEL R7, R101, R20, !P3 ;  /* 0x0000001465077207 */ /* 0x000fe40005800000 */
[----:B------:R-:W-:Y:S01]  /*49b0*/  SHF.R.U32.HI R24, RZ, R91, R24 ;  /* 0x0000005bff187219 */ /* 0x000fe20000011618 */
[-C--:B------:R-:W-:Y:S04]  /*49c0*/  IMAD.HI.U32 R20, R3, R36.reuse, RZ ;  /* 0x0000002403147227 */ /* 0x080fe800078e00ff */
[----:B------:R-:W-:Y:S01]  /*49d0*/  IMAD.HI.U32 R22, R7, R36, RZ ;  /* 0x0000002407167227 */ /* 0x000fe200078e00ff */
[-C--:B------:R-:W-:Y:S02]  /*49e0*/  @P2 SHF.R.U32.HI R3, RZ, R37.reuse, R20 ;  /* 0x00000025ff032219 */ /* 0x080fe40000011614 */
[----:B------:R-:W-:Y:S02]  /*49f0*/  SHF.R.U32.HI R20, RZ, R100, R21 ;  /* 0x00000064ff147219 */ /* 0x000fe40000011615 */
[----:B------:R-:W-:Y:S01]  /*4a00*/  @P2 SHF.R.U32.HI R7, RZ, R37, R22 ;  /* 0x00000025ff072219 */ /* 0x000fe20000011616 */
[C---:B------:R-:W-:Y:S01]  /*4a10*/  IMAD R2, R40.reuse, R3, RZ ;  /* 0x0000000328027224 */ /* 0x040fe200078e02ff */
[----:B------:R-:W-:Y:S02]  /*4a20*/  SEL R5, R43, R20, !P0 ;  /* 0x000000142b057207 */ /* 0x000fe40004000000 */
[----:B------:R-:W-:Y:S01]  /*4a30*/  SEL R3, R45, R24, !P3 ;  /* 0x000000182d037207 */ /* 0x000fe20005800000 */
[----:B------:R-:W-:Y:S01]  /*4a40*/  IMAD R4, R40, R7, RZ ;  /* 0x0000000728047224 */ /* 0x000fe200078e02ff */
[C---:B------:R-:W-:Y:S01]  /*4a50*/  ISETP.GE.AND P0, PT, R5.reuse, R2, PT ;  /* 0x000000020500720c */ /* 0x040fe20003f06270 */
[----:B------:R-:W-:Y:S03]  /*4a60*/  IMAD.HI.U32 R6, R5, R36, RZ ;  /* 0x0000002405067227 */ /* 0x000fe600078e00ff */
[----:B------:R-:W-:Y:S01]  /*4a70*/  ISETP.GE.OR P0, PT, R3, R4, P0 ;  /* 0x000000040300720c */ /* 0x000fe20000706670 */
[----:B------:R-:W-:Y:S01]  /*4a80*/  IMAD.MOV R4, RZ, RZ, -R3 ;  /* 0x000000ffff047224 */ /* 0x000fe200078e0a03 */
[-C--:B------:R-:W-:Y:S03]  /*4a90*/  SHF.R.U32.HI R6, RZ, R37.reuse, R6 ;  /* 0x00000025ff067219 */ /* 0x080fe60000011606 */
[----:B------:R-:W-:Y:S01]  /*4aa0*/  IMAD R45, R42, R4, R45 ;  /* 0x000000042a2d7224 */ /* 0x000fe200078e022d */
[----:B------:R-:W-:Y:S05]  /*4ab0*/  SEL R15, R5, R6, !P2 ;  /* 0x00000006050f7207 */ /* 0x000fea0005000000 */
[----:B------:R-:W-:Y:S02]  /*4ac0*/  IMAD.MOV R6, RZ, RZ, -R15 ;  /* 0x000000ffff067224 */ /* 0x000fe400078e0a0f */
[C---:B------:R-:W-:Y:S04]  /*4ad0*/  @!P0 IMAD.HI.U32 R2, R3.reuse, R36, RZ ;  /* 0x0000002403028227 */ /* 0x040fe800078e00ff */
[----:B------:R-:W-:Y:S01]  /*4ae0*/  IMAD R6, R40, R6, R5 ;  /* 0x0000000628067224 */ /* 0x000fe200078e0205 */
[----:B------:R-:W-:Y:S04]  /*4af0*/  @!P0 SHF.R.U32.HI R2, RZ, R37, R2 ;  /* 0x00000025ff028219 */ /* 0x000fe80000011602 */
[----:B------:R-:W-:Y:S02]  /*4b00*/  @!P0 SEL R0, R3, R2, !P2 ;  /* 0x0000000203008207 */ /* 0x000fe40005000000 */
[----:B------:R-:W-:Y:S02]  /*4b10*/  IADD3 R2, PT, PT, -R5, RZ, RZ ;  /* 0x000000ff05027210 */ /* 0x000fe40007ffe1ff */
[----:B------:R-:W-:Y:S01]  /*4b20*/  @!P0 IADD3 R8, PT, PT, R15, -R0, RZ ;  /* 0x800000000f088210 */ /* 0x000fe20007ffe0ff */
[----:B------:R-:W-:Y:S02]  /*4b30*/  @!P0 IMAD R0, R7, R6, R0 ;  /* 0x0000000607008224 */ /* 0x000fe400078e0200 */
[----:B------:R-:W-:Y:S02]  /*4b40*/  IMAD R43, R38, R2, R43 ;  /* 0x00000002262b7224 */ /* 0x000fe400078e022b */
[----:B------:R-:W-:Y:S02]  /*4b50*/  @!P0 IMAD R5, R8, R40, R3 ;  /* 0x0000002808058224 */ /* 0x000fe400078e0203 */
[----:B------:R-:W-:Y:S04]  /*4b60*/  @!P0 IMAD.MOV.U32 R3, RZ, RZ, R0 ;  /* 0x000000ffff038224 */ /* 0x000fe800078e0000 */
[----:B------:R-:W-:Y:S02]  /*4b70*/  IMAD R45, R3, R42, R45 ;  /* 0x0000002a032d7224 */ /* 0x000fe400078e022d */
[----:B------:R-:W-:Y:S07]  /*4b80*/  IMAD R43, R5, R38, R43 ;  /* 0x00000026052b7224 */ /* 0x000fee00078e022b */
.L_x_78:
[----:B------:R-:W-:Y:S01]  /*4b90*/  @!P1 IMAD.HI.U32 R0, R45, R12, RZ ;  /* 0x0000000c2d009227 */ /* 0x000fe200078e00ff */
[----:B-1----:R-:W-:Y:S01]  /*4ba0*/  @!P1 ISETP.NE.AND P0, PT, R10, 0x1, PT ;  /* 0x000000010a00980c */ /* 0x002fe20003f05270 */
[----:B------:R-:W-:Y:S01]  /*4bb0*/  ULOP3.LUT UP0, URZ, UR42, 0x1b0, URZ, 0xc0, !UPT ;  /* 0x000001b02aff7892 */ /* 0x000fe2000f80c0ff */
[----:B------:R-:W-:Y:S01]  /*4bc0*/  @!P1 ISETP.NE.AND P2, PT, R9, 0x1, PT ;  /* 0x000000010900980c */ /* 0x000fe20003f45270 */
[----:B------:R-:W-:Y:S01]  /*4bd0*/  @!P1 IMAD.HI.U32 R3, R43, R11, RZ ;  /* 0x0000000b2b039227 */ /* 0x000fe200078e00ff */
[----:B------:R-:W-:Y:S02]  /*4be0*/  @!P1 SHF.R.U32.HI R0, RZ, R13, R0 ;  /* 0x0000000dff009219 */ /* 0x000fe40000011600 */
[----:B------:R-:W-:Y:S01]  /*4bf0*/  @P4 SHF.R.U32.HI R107, RZ, 0x10, R17 ;  /* 0x00000010ff6b4819 */ /* 0x000fe20000011611 */
[----:B------:R-:W-:Y:S01]  /*4c00*/  VIADD R113, R113, 0x1 ;  /* 0x0000000171717836 */ /* 0x000fe20000000000 */
[----:B---3--:R-:W-:Y:S02]  /*4c10*/  @!P1 SHF.R.U32.HI R2, RZ, R14, R3 ;  /* 0x0000000eff029219 */ /* 0x008fe40000011603 */
[----:B------:R-:W-:Y:S02]  /*4c20*/  @!P1 SEL R3, R45, R0, !P2 ;  /* 0x000000002d039207 */ /* 0x000fe40005000000 */
[----:B------:R-:W-:Y:S05]  /*4c30*/  @!P1 SEL R2, R43, R2, !P0 ;  /* 0x000000022b029207 */ /* 0x000fea0004000000 */
[----:B------:R-:W-:Y:S02]  /*4c40*/  @!P1 IMAD.IADD R0, R2, 0x1, -R3 ;  /* 0x0000000102009824 */ /* 0x000fe400078e0a03 */
[----:B------:R-:W-:Y:S02]  /*4c50*/  @!P1 IMAD.IADD R2, R3, 0x1, -R2 ;  /* 0x0000000103029824 */ /* 0x000fe400078e0a02 */
[----:B------:R-:W-:Y:S02]  /*4c60*/  @!P1 IMAD R45, R0, R9, R45 ;  /* 0x00000009002d9224 */ /* 0x000fe400078e022d */
[----:B------:R-:W-:Y:S01]  /*4c70*/  @!P1 IMAD R43, R2, R10, R43 ;  /* 0x0000000a022b9224 */ /* 0x000fe200078e022b */
[----:B------:R-:W-:Y:S06]  /*4c80*/  BRA.U !UP0, `(.L_x_79) ;  /* 0x0000000108407547 */ /* 0x000fec000b800000 */
[----:B------:R-:W1:Y:S01]  /*4c90*/  LDCU.64 UR8, c[0x4][0x80] ;  /* 0x01001000ff0877ac */ /* 0x000e620008000a00 */
[----:B------:R-:W-:Y:S01]  /*4ca0*/  MOV R3, 0x0 ;  /* 0x0000000000037802 */ /* 0x000fe20000000f00 */
[----:B------:R-:W-:Y:S02]  /*4cb0*/  HFMA2 R12, -RZ, RZ, 0, 5.9604644775390625e-08 ;  /* 0x00000001ff0c7431 */ /* 0x000fe400000001ff */
[----:B------:R-:W-:Y:S02]  /*4cc0*/  IMAD.MOV.U32 R8, RZ, RZ, 0x70 ;  /* 0x00000070ff087424 */ /* 0x000fe400078e00ff */
[----:B------:R-:W-:Y:S01]  /*4cd0*/  IMAD.MOV.U32 R13, RZ, RZ, RZ ;  /* 0x000000ffff0d7224 */ /* 0x000fe200078e00ff */
[----:B------:R-:W2:Y:S01]  /*4ce0*/  LDCU.64 UR6, c[0x4][0x88] ;  /* 0x01001100ff0677ac */ /* 0x000ea20008000a00 */
[----:B------:R-:W3:Y:S01]  /*4cf0*/  LDC.64 R2, c[0x4][R3] ;  /* 0x0100000003027b82 */ /* 0x000ee20000000a00 */
[----:B------:R-:W4:Y:S01]  /*4d00*/  LDCU.64 UR4, c[0x4][0x8] ;  /* 0x01000100ff0477ac */ /* 0x000f220008000a00 */
[----:B-1----:R-:W-:Y:S01]  /*4d10*/  MOV R5, UR9 ;  /* 0x0000000900057c02 */ /* 0x002fe20008000f00 */
[----:B------:R-:W-:Y:S01]  /*4d20*/  IMAD.U32 R4, RZ, RZ, UR8 ;  /* 0x00000008ff047e24 */ /* 0x000fe2000f8e00ff */
[----:B--2---:R-:W-:Y:S01]  /*4d30*/  MOV R7, UR7 ;  /* 0x0000000700077c02 */ /* 0x004fe20008000f00 */
[----:B------:R-:W-:Y:S01]  /*4d40*/  IMAD.U32 R6, RZ, RZ, UR6 ;  /* 0x00000006ff067e24 */ /* 0x000fe2000f8e00ff */
[----:B----4-:R-:W-:Y:S01]  /*4d50*/  MOV R11, UR5 ;  /* 0x00000005000b7c02 */ /* 0x010fe20008000f00 */
[----:B------:R-:W-:Y:S02]  /*4d60*/  IMAD.U32 R10, RZ, RZ, UR4 ;  /* 0x00000004ff0a7e24 */ /* 0x000fe4000f8e00ff */
[----:B------:R-:W-:Y:S07]  /*4d70*/  LEPC R20, `(.L_x_79) ;  /* 0x000000001014794e */ /* 0x000fee0000000000 */
[----:B---3-5:R-:W-:Y:S05]  /*4d80*/  CALL.ABS.NOINC R2 ;  /* 0x0000000002007343 */ /* 0x028fea0003c00000 */
.L_x_79:
[----:B------:R-:W-:Y:S01]  /*4d90*/  LOP3.LUT P0, RZ, R111, 0x1b0, RZ, 0xc0, !PT ;  /* 0x000001b06fff7812 */ /* 0x000fe2000780c0ff */
[----:B------:R-:W-:Y:S11]  /*4da0*/  BSSY.RECONVERGENT B6, `(.L_x_80) ;  /* 0x0000013000067945 */ /* 0x000ff60003800200 */
[----:B------:R-:W-:Y:S01]  /*4db0*/  @!UPT UIADD3 URZ, UPT, UPT, URZ, URZ, URZ ;  /* 0x000000fffffff290 */ /* 0x000fe2000fffe0ff */
[----:B------:R-:W-:Y:S05]  /*4dc0*/  @!P0 BRA `(.L_x_81) ;  /* 0x0000000000408947 */ /* 0x000fea0003800000 */
        /* <DEDUP_REMOVED lines=16> */
.L_x_81:
[----:B------:R-:W-:Y:S05]  /*4ed0*/  BSYNC.RECONVERGENT B6 ;  /* 0x0000000000067941 */ /* 0x000fea0003800200 */
.L_x_80:
[----:B------:R-:W-:Y:S01]  /*4ee0*/  ISETP.NE.U32.AND P3, PT, R88, RZ, PT ;  /* 0x000000ff5800720c */ /* 0x000fe20003f65070 */
[----:B------:R-:W-:Y:S01]  /*4ef0*/  UISETP.NE.AND UP1, UPT, UR44, URZ, UPT ;  /* 0x000000ff2c00728c */ /* 0x000fe2000bf25270 */
[----:B------:R-:W-:Y:S02]  /*4f00*/  ISETP.NE.U32.AND P4, PT, R84, RZ, PT ;  /* 0x000000ff5400720c */ /* 0x000fe40003f85070 */
[----:B------:R-:W-:Y:S02]  /*4f10*/  ISETP.NE.AND.EX P3, PT, R89, RZ, PT, P3 ;  /* 0x000000ff5900720c */ /* 0x000fe40003f65330 */
[----:B------:R-:W-:Y:S02]  /*4f20*/  PLOP3.LUT P1, PT, PT, PT, PT, 0x8, 0x80 ;  /* 0x000000000080781c */ /* 0x000fe40003f2e170 */
[----:B------:R-:W-:Y:S02]  /*4f30*/  PLOP3.LUT P0, PT, PT, PT, UP1, 0x80, 0x8 ;  /* 0x000000000008781c */ /* 0x000fe40003f0f018 */
[----:B------:R-:W-:Y:S02]  /*4f40*/  ISETP.NE.AND.EX P4, PT, R85, RZ, PT, P4 ;  /* 0x000000ff5500720c */ /* 0x000fe40003f85340 */
[----:B------:R-:W1:Y:S09]  /*4f50*/  @UP1 LDCU.64 UR4, c[0x0][0x888] ;  /* 0x00011100ff0417ac */ /* 0x000e720008000a00 */
[----:B------:R-:W-:Y:S01]  /*4f60*/  @P0 PLOP3.LUT P1, PT, P3, PT, PT, 0x80, 0x8 ;  /* 0x000000000008081c */ /* 0x000fe20001f2f070 */
[----:B-1----:R-:W-:Y:S04]  /*4f70*/  @UP1 UISETP.NE.U32.AND UP0, UPT, UR4, URZ, UPT ;  /* 0x000000ff0400128c */ /* 0x002fe8000bf05070 */
[----:B------:R-:W-:Y:S04]  /*4f80*/  @UP1 UISETP.NE.AND.EX UP0, UPT, UR5, URZ, UPT, UP0 ;  /* 0x000000ff0500128c */ /* 0x000fe8000bf05300 */
[----:B------:R-:W-:Y:S01]  /*4f90*/  @UP1 USEL UR4, URZ, 0xffffffff, UP0 ;  /* 0xffffffffff041887 */ /* 0x000fe20008000000 */
[----:B------:R-:W-:Y:S11]  /*4fa0*/  @!P3 BRA `(.L_x_82) ;  /* 0x00000000002cb947 */ /* 0x000ff60003800000 */
[----:B------:R-:W-:Y:S01]  /*4fb0*/  ISETP.NE.U32.AND P2, PT, R86, RZ, PT ;  /* 0x000000ff5600720c */ /* 0x000fe20003f45070 */
[----:B------:R-:W-:Y:S03]  /*4fc0*/  IMAD.MOV.U32 R98, RZ, RZ, 0x1 ;  /* 0x00000001ff627424 */ /* 0x000fe600078e00ff */
[----:B------:R-:W-:Y:S11]  /*4fd0*/  ISETP.NE.AND.EX P2, PT, R87, RZ, PT, P2 ;  /* 0x000000ff5700720c */ /* 0x000ff60003f45320 */
[----:B------:R-:W-:Y:S02]  /*4fe0*/  @!UPT UIADD3 URZ, UPT, UPT, URZ, URZ, URZ ;  /* 0x000000fffffff290 */ /* 0x000fe4000fffe0ff */
[----:B------:R-:W1:Y:S01]  /*4ff0*/  @P2 LDC.64 R2, c[0x0][0x888] ;  /* 0x00022200ff022b82 */ /* 0x000e620000000a00 */
[----:B------:R-:W-:Y:S04]  /*5000*/  @P2 IMAD R0, R88, UR36, RZ ;  /* 0x0000002458002c24 */ /* 0x000fe8000f8e02ff */
[----:B-1----:R-:W-:Y:S04]  /*5010*/  @P2 IMAD.WIDE R2, R0, 0x4, R2 ;  /* 0x0000000400022825 */ /* 0x002fe800078e0202 */
[----:B------:R-:W-:Y:S01]  /*5020*/  HFMA2 R0, -RZ, RZ, 0, 5.9604644775390625e-08 ;  /* 0x00000001ff007431 */ /* 0x000fe200000001ff */
[----:B-----5:R1:W5:Y:S04]  /*5030*/  @P2 LDG.E R48, desc[UR40][R2.64] ;  /* 0x0000002802302981 */ /* 0x020368000c1e1900 */
[----:B------:R-:W-:Y:S01]  /*5040*/  @!P2 PRMT R98, R0, 0x7610, R98 ;  /* 0x000076100062a816 */ /* 0x000fe20000000062 */
[----:B-1----:R-:W2:Y:S06]  /*5050*/  @!P2 LDC R48, c[0x0][0x880] ;  /* 0x00022000ff30ab82 */ /* 0x002eac0000000800 */
.L_x_82:
[----:B------:R-:W-:Y:S05]  /*5060*/  @!P4 BRA `(.L_x_83) ;  /* 0x000000000020c947 */ /* 0x000fea0003800000 */
[----:B------:R-:W-:Y:S04]  /*5070*/  ISETP.NE.U32.AND P2, PT, R82, RZ, PT ;  /* 0x000000ff5200720c */ /* 0x000fe80003f45070 */
[----:B------:R-:W-:Y:S11]  /*5080*/  ISETP.NE.AND.EX P2, PT, R83, RZ, PT, P2 ;  /* 0x000000ff5300720c */ /* 0x000ff60003f45320 */
[----:B------:R-:W-:Y:S02]  /*5090*/  @!UPT UIADD3 URZ, UPT, UPT, URZ, URZ, URZ ;  /* 0x000000fffffff290 */ /* 0x000fe4000fffe0ff */
[----:B------:R-:W1:Y:S01]  /*50a0*/  @P2 LDC.64 R2, c[0x0][0x8a8] ;  /* 0x00022a00ff022b82 */ /* 0x000e620000000a00 */
[----:B------:R-:W-:Y:S04]  /*50b0*/  @P2 IMAD R0, R84, UR36, RZ ;  /* 0x0000002454002c24 */ /* 0x000fe8000f8e02ff */
[----:B-1----:R-:W-:Y:S05]  /*50c0*/  @P2 IMAD.WIDE R2, R0, 0x4, R2 ;  /* 0x0000000400022825 */ /* 0x002fea00078e0202 */
[----:B-----5:R1:W5:Y:S02]  /*50d0*/  @P2 LDG.E R47, desc[UR40][R2.64] ;  /* 0x00000028022f2981 */ /* 0x020364000c1e1900 */
[----:B-1----:R-:W3:Y:S02]  /*50e0*/  @!P2 LDC R47, c[0x0][0x8a0] ;  /* 0x00022800ff2fab82 */ /* 0x002ee40000000800 */
.L_x_83:
[----:B--2--5:R-:W-:Y:S01]  /*50f0*/  @P0 ISETP.NE.AND P4, PT, R48, RZ, PT ;  /* 0x000000ff3000020c */ /* 0x024fe20003f85270 */
[----:B------:R-:W-:Y:S01]  /*5100*/  IMAD.U32 R0, RZ, RZ, UR4 ;  /* 0x00000004ff007e24 */ /* 0x000fe2000f8e00ff */
[----:B------:R-:W-:Y:S01]  /*5110*/  @P0 LOP3.LUT P2, RZ, R98, 0xff, RZ, 0xc0, !PT ;  /* 0x000000ff62ff0812 */ /* 0x000fe2000784c0ff */
[----:B------:R-:W-:Y:S01]  /*5120*/  BSSY B1, `(.L_x_84) ;  /* 0x0000039000017945 */ /* 0x000fe20003800000 */
[----:B------:R-:W-:Y:S02]  /*5130*/  @P0 SEL R9, RZ, 0xffffffff, P4 ;  /* 0xffffffffff090807 */ /* 0x000fe40002000000 */
[----:B------:R-:W-:Y:S02]  /*5140*/  CS2R R58, SRZ ;  /* 0x00000000003a7805 */ /* 0x000fe4000001ff00 */
[----:B------:R-:W-:Y:S02]  /*5150*/  LEA R92, R44, UR43, 0x3 ;  /* 0x0000002b2c5c7c11 */ /* 0x000fe4000f8e18ff */
[----:B------:R-:W-:Y:S02]  /*5160*/  CS2R R56, SRZ ;  /* 0x0000000000387805 */ /* 0x000fe4000001ff00 */
[----:B------:R-:W-:Y:S02]  /*5170*/  @P1 SEL R9, R0, R9, !P2 ;  /* 0x0000000900091207 */ /* 0x000fe40005000000 */
[----:B------:R-:W-:Y:S02]  /*5180*/  CS2R R54, SRZ ;  /* 0x0000000000367805 */ /* 0x000fe4000001ff00 */
[----:B------:R-:W-:Y:S02]  /*5190*/  SHF.L.U32 R7, R110, 0x1f, RZ ;  /* 0x0000001f6e077819 */ /* 0x000fe400000006ff */
[----:B------:R-:W-:Y:S02]  /*51a0*/  CS2R R52, SRZ ;  /* 0x0000000000347805 */ /* 0x000fe4000001ff00 */
[----:B------:R-:W-:Y:S02]  /*51b0*/  @P0 LOP3.LUT R9, R9, 0x1, RZ, 0xc0, !PT ;  /* 0x0000000109090812 */ /* 0x000fe400078ec0ff */
[C---:B------:R-:W-:Y:S02]  /*51c0*/  LEA.HI R5, R44.reuse, R44, RZ, 0x1 ;  /* 0x0000002c2c057211 */ /* 0x040fe400078f08ff */
[----:B------:R-:W-:Y:S02]  /*51d0*/  ISETP.NE.U32.OR P1, PT, R9, 0x1, !P0 ;  /* 0x000000010900780c */ /* 0x000fe40004725470 */
[----:B------:R-:W-:Y:S01]  /*51e0*/  PLOP3.LUT P5, PT, PT, PT, PT, 0x8, 0x80 ;  /* 0x000000000080781c */ /* 0x000fe20003fae170 */
[C---:B------:R-:W-:Y:S01]  /*51f0*/  IMAD.SHL.U32 R3, R5.reuse, 0x20, RZ ;  /* 0x0000002005037824 */ /* 0x040fe200078e00ff */
[----:B------:R-:W-:Y:S04]  /*5200*/  LOP3.LUT R5, R5, 0xffe, RZ, 0xc0, !PT ;  /* 0x00000ffe05057812 */ /* 0x000fe800078ec0ff */
[----:B------:R-:W-:Y:S01]  /*5210*/  LOP3.LUT R3, R3, 0xffffffc0, RZ, 0xc0, !PT ;  /* 0xffffffc003037812 */ /* 0x000fe200078ec0ff */
[----:B------:R-:W-:Y:S04]  /*5220*/  IMAD.IADD R32, R44, 0x1, -R5 ;  /* 0x000000012c207824 */ /* 0x000fe800078e0a05 */
[----:B------:R-:W-:Y:S01]  /*5230*/  @P1 SHF.L.U32 R2, R108, 0x1f, RZ ;  /* 0x0000001f6c021819 */ /* 0x000fe200000006ff */
[----:B------:R-:W-:Y:S03]  /*5240*/  IMAD.IADD R3, R46, 0x1, R3 ;  /* 0x000000012e037824 */ /* 0x000fe600078e0203 */
[----:B------:R-:W1:Y:S01]  /*5250*/  @P1 SYNCS.PHASECHK.TRANS64.TRYWAIT P0, [UR43+0x40], R2 ;  /* 0x00004002ff0015a7 */ /* 0x000e62000800112b */
[----:B------:R-:W-:Y:S01]  /*5260*/  IMAD R32, R32, 0x100000, R3 ;  /* 0x0010000020207824 */ /* 0x000fe200078e0203 */
[----:B------:R2:W4:Y:S01]  /*5270*/  SYNCS.PHASECHK.TRANS64.TRYWAIT P4, [R92+URZ+0x80], R7 ;  /* 0x000080075c0075a7 */ /* 0x00052200080811ff */
[----:B-1----:R-:W-:Y:S01]  /*5280*/  @P1 PLOP3.LUT P5, PT, P0, PT, PT, 0x8, 0x80 ;  /* 0x000000000080181c */ /* 0x002fe200007ae170 */
[----:B------:R-:W-:Y:S01]  /*5290*/  @!UPT UIADD3 URZ, UPT, UPT, URZ, URZ, URZ ;  /* 0x000000fffffff290 */ /* 0x000fe2000fffe0ff */
[----:B--2---:R-:W-:Y:S11]  /*52a0*/  @!P1 BRA `(.L_x_85) ;  /* 0x0000000000809947 */ /* 0x004ff60003800000 */
[----:B------:R-:W-:Y:S01]  /*52b0*/  ISETP.NE.U32.AND P0, PT, RZ, UR38, PT ;  /* 0x00000026ff007c0c */ /* 0x000fe2000bf05070 */
[----:B------:R-:W-:Y:S01]  /*52c0*/  BSSY B0, `(.L_x_86) ;  /* 0x0000012000007945 */ /* 0x000fe20003800000 */
[----:B------:R-:W-:Y:S02]  /*52d0*/  ISETP.NE.AND P2, PT, R48, RZ, PT ;  /* 0x000000ff3000720c */ /* 0x000fe40003f45270 */
[----:B------:R-:W-:Y:S02]  /*52e0*/  CS2R R54, SRZ ;  /* 0x0000000000367805 */ /* 0x000fe4000001ff00 */
[----:B------:R-:W-:Y:S02]  /*52f0*/  ISETP.NE.AND.EX P0, PT, RZ, UR39, PT, P0 ;  /* 0x00000027ff007c0c */ /* 0x000fe4000bf05300 */
[----:B------:R-:W-:Y:S02]  /*5300*/  CS2R R52, SRZ ;  /* 0x0000000000347805 */ /* 0x000fe4000001ff00 */
[----:B------:R-:W-:Y:S02]  /*5310*/  LOP3.LUT P1, RZ, R98, 0xff, RZ, 0xc0, !PT ;  /* 0x000000ff62ff7812 */ /* 0x000fe4000782c0ff */
[----:B------:R-:W-:Y:S02]  /*5320*/  CS2R R58, SRZ ;  /* 0x00000000003a7805 */ /* 0x000fe4000001ff00 */
[----:B------:R-:W-:Y:S02]  /*5330*/  SEL R0, RZ, 0xffffffff, P2 ;  /* 0xffffffffff007807 */ /* 0x000fe40001000000 */
[----:B------:R-:W-:Y:S02]  /*5340*/  CS2R R56, SRZ ;  /* 0x0000000000387805 */ /* 0x000fe4000001ff00 */
[----:B------:R-:W-:Y:S04]  /*5350*/  SEL R3, RZ, 0xffffffff, P0 ;  /* 0xffffffffff037807 */ /* 0x000fe80000000000 */
[----:B------:R-:W-:Y:S04]  /*5360*/  @P3 SEL R0, R3, R0, !P1 ;  /* 0x0000000003003207 */ /* 0x000fe80004800000 */
[----:B------:R-:W-:Y:S04]  /*5370*/  LOP3.LUT R0, R0, 0x1, RZ, 0xc0, !PT ;  /* 0x0000000100007812 */ /* 0x000fe800078ec0ff */
[----:B------:R-:W-:Y:S01]  /*5380*/  ISETP.NE.U32.AND P0, PT, R0, 0x1, PT ;  /* 0x000000010000780c */ /* 0x000fe20003f05070 */
[----:B------:R-:W-:Y:S01]  /*5390*/  @!UPT UIADD3 URZ, UPT, UPT, URZ, URZ, URZ ;  /* 0x000000fffffff290 */ /* 0x000fe2000fffe0ff */
[----:B------:R-:W-:Y:S11]  /*53a0*/  @!P5 BRA `(.L_x_87) ;  /* 0x00000000000cd947 */ /* 0x000ff60003800000 */
[----:B------:R-:W-:Y:S04]  /*53b0*/  SHF.L.U32 R3, R108, 0x1f, RZ ;  /* 0x0000001f6c037819 */ /* 0x000fe800000006ff */
[----:B------:R-:W1:Y:S02]  /*53c0*/  SYNCS.PHASECHK.TRANS64.TRYWAIT P1, [UR43+0x40], R3 ;  /* 0x00004003ff0075a7 */ /* 0x000e64000802112b */
[----:B-1----:R-:W-:Y:S05]  /*53d0*/  @!P1 BRA `(.L_x_88) ;  /* 0x0000001400709947 */ /* 0x002fea0003800000 */
.L_x_87:
[----:B------:R-:W-:Y:S05]  /*53e0*/  BSYNC B0 ;  /* 0x0000000000007941 */ /* 0x000fea0003800000 */
.L_x_86:
[----:B------:R2:W1:Y:S01]  /*53f0*/  @P0 LDS.128 R52, [R105+UR43+0x200] ;  /* 0x0002002b69340984 */ /* 0x0004620008000c00 */
[----:B------:R-:W-:Y:S01]  /*5400*/  UIADD3 UR4, UPT, UPT, UR43, 0x48, URZ ;  /* 0x000000482b047890 */ /* 0x000fe2000fffe0ff */
[----:B------:R-:W-:Y:S02]  /*5410*/  LOP3.LUT R108, R108, 0x1, RZ, 0x3c, !PT ;  /* 0x000000016c6c7812 */ /* 0x000fe400078e3cff */
[----:B------:R2:W1:Y:S01]  /*5420*/  @P0 LDS.128 R56, [R104+0x10] ;  /* 0x0000100068380984 */ /* 0x0004620000000c00 */
[----:B------:R-:W-:Y:S01]  /*5430*/  UPRMT UR4, UR37, 0x654, UR4 ;  /* 0x0000065425047896 */ /* 0x000fe20008000004 */
[----:B------:R-:W-:Y:S01]  /*5440*/  @!PT LDS RZ, [RZ] ;  /* 0x00000000fffff984 */ /* 0x000fe20000000800 */
[----:B------:R-:W-:Y:S01]  /*5450*/  @!PT LDS RZ, [RZ] ;  /* 0x00000000fffff984 */ /* 0x000fe20000000800 */
[----:B------:R-:W-:Y:S01]  /*5460*/  @!PT LDS RZ, [RZ] ;  /* 0x00000000fffff984 */ /* 0x000fe20000000800 */
[----:B------:R-:W-:Y:S01]  /*5470*/  @!PT LDS RZ, [RZ] ;  /* 0x00000000fffff984 */ /* 0x000fe20000000800 */
[----:B------:R5:W-:Y:S06]  /*5480*/  MEMBAR.ALL.CTA ;  /* 0x0000000000007992 */ /* 0x000bec0000008000 */
[----:B-----5:R-:W5:Y:S02]  /*5490*/  FENCE.VIEW.ASYNC.S ;  /* 0x00000000000073c6 */ /* 0x020f640000000000 */
[----:B-----5:R-:W-:Y:S03]  /*54a0*/  SYNCS.ARRIVE.TRANS64.RED.A1T0 RZ, [UR4], RZ ;  /* 0x000000ffffff79a7 */ /* 0x020fe60008100404 */
.L_x_85:
[----:B------:R-:W-:Y:S05]  /*54b0*/  BSYNC B1 ;  /* 0x0000000000017941 */ /* 0x000fea0003800000 */
.L_x_84:
[----:B-1----:R-:W-:Y:S04]  /*54c0*/  SHF.R.U32.HI R3, RZ, 0x15, R32 ;  /* 0x00000015ff037819 */ /* 0x002fe80000011620 */
[----:B------:R-:W-:Y:S01]  /*54d0*/  LOP3.LUT P0, RZ, R3, 0x3, R106, 0x48, !PT ;  /* 0x0000000303ff7812 */ /* 0x000fe2000780486a */
[----:B------:R-:W-:Y:S01]  /*54e0*/  @!UPT UIADD3 URZ, UPT, UPT, URZ, URZ, URZ ;  /* 0x000000fffffff290 */ /* 0x000fe2000fffe0ff */
[----:B----4-:R-:W-:Y:S11]  /*54f0*/  @P4 BRA `(.L_x_89) ;  /* 0x0000000000084947 */ /* 0x010ff60003800000 */
[----:B------:R-:W1:Y:S02]  /*5500*/  SYNCS.PHASECHK.TRANS64.TRYWAIT P1, [R92+URZ+0x80], R7 ;  /* 0x000080075c0075a7 */ /* 0x000e6400080211ff */
[----:B-1----:R-:W-:Y:S05]  /*5510*/  @!P1 BRA `(.L_x_90) ;  /* 0x0000001400389947 */ /* 0x002fea0003800000 */
.L_x_89:
[----:B------:R-:W-:Y:S05]  /*5520*/  @!P0 BRA `(.L_x_91) ;  /* 0x0000000000408947 */ /* 0x000fea0003800000 */
[----:B------:R-:W4:Y:S01]  /*5530*/  LDCU.64 UR8, c[0x4][0x70] ;  /* 0x01000e00ff0877ac */ /* 0x000f220008000a00 */
[----:B------:R-:W-:Y:S01]  /*5540*/  MOV R3, 0x0 ;  /* 0x0000000000037802 */ /* 0x000fe20000000f00 */
[----:B------:R-:W-:Y:S02]  /*5550*/  HFMA2 R12, -RZ, RZ, 0, 5.9604644775390625e-08 ;  /* 0x00000001ff0c7431 */ /* 0x000fe400000001ff */
[----:B------:R-:W-:Y:S02]  /*5560*/  IMAD.MOV.U32 R8, RZ, RZ, 0x192 ;  /* 0x00000192ff087424 */ /* 0x000fe400078e00ff */
[----:B------:R-:W-:Y:S01]  /*5570*/  IMAD.MOV.U32 R13, RZ, RZ, RZ ;  /* 0x000000ffff0d7224 */ /* 0x000fe200078e00ff */
[----:B------:R-:W1:Y:S01]  /*5580*/  LDCU.64 UR6, c[0x4][0x78] ;  /* 0x01000f00ff0677ac */ /* 0x000e620008000a00 */
[----:B------:R-:W2:Y:S01]  /*5590*/  LDC.64 R2, c[0x4][R3] ;  /* 0x0100000003027b82 */ /* 0x000ea20000000a00 */
[----:B------:R-:W5:Y:S01]  /*55a0*/  LDCU.64 UR4, c[0x4][0x10] ;  /* 0x01000200ff0477ac */ /* 0x000f620008000a00 */
[----:B----4-:R-:W-:Y:S01]  /*55b0*/  MOV R5, UR9 ;  /* 0x0000000900057c02 */ /* 0x010fe20008000f00 */
[----:B------:R-:W-:Y:S01]  /*55c0*/  IMAD.U32 R4, RZ, RZ, UR8 ;  /* 0x00000008ff047e24 */ /* 0x000fe2000f8e00ff */
[----:B-1----:R-:W-:Y:S01]  /*55d0*/  MOV R7, UR7 ;  /* 0x0000000700077c02 */ /* 0x002fe20008000f00 */
[----:B------:R-:W-:Y:S01]  /*55e0*/  IMAD.U32 R6, RZ, RZ, UR6 ;  /* 0x00000006ff067e24 */ /* 0x000fe2000f8e00ff */
[----:B-----5:R-:W-:Y:S01]  /*55f0*/  MOV R11, UR5 ;  /* 0x00000005000b7c02 */ /* 0x020fe20008000f00 */
[----:B------:R-:W-:Y:S02]  /*5600*/  IMAD.U32 R10, RZ, RZ, UR4 ;  /* 0x00000004ff0a7e24 */ /* 0x000fe4000f8e00ff */
[----:B------:R-:W-:Y:S07]  /*5610*/  LEPC R20, `(.L_x_91) ;  /* 0x000000001014794e */ /* 0x000fee0000000000 */
[----:B--23--:R-:W-:Y:S05]  /*5620*/  CALL.ABS.NOINC R2 ;  /* 0x0000000002007343 */ /* 0x00cfea0003c00000 */
.L_x_91:
[----:B------:R-:W-:Y:S01]  /*5630*/  LOP3.LUT P0, RZ, R103, 0x60, RZ, 0xc0, !PT ;  /* 0x0000006067ff7812 */ /* 0x000fe2000780c0ff */
[----:B------:R-:W-:Y:S05]  /*5640*/  WARPSYNC.ALL ;  /* 0x0000000000007948 */ /* 0x000fea0003800000 */
[----:B------:R-:W-:Y:S01]  /*5650*/  IMAD.SHL.U32 R78, R53, 0x100, RZ ;  /* 0x00000100354e7824 */ /* 0x000fe200078e00ff */
[----:B------:R-:W-:Y:S01]  /*5660*/  R2UR UR4, R32 ;  /* 0x00000000200472ca */ /* 0x000fe200000e0000 */
[----:B------:R-:W-:Y:S01]  /*5670*/  IMAD.SHL.U32 R72, R55, 0x100, RZ ;  /* 0x0000010037487824 */ /* 0x000fe200078e00ff */
[C---:B------:R-:W-:Y:S01]  /*5680*/  SHF.L.U32 R50, R52.reuse, 0x10, RZ ;  /* 0x0000001034327819 */ /* 0x040fe200000006ff */
[----:B------:R-:W-:Y:S01]  /*5690*/  IMAD.SHL.U32 R66, R57, 0x100, RZ ;  /* 0x0000010039427824 */ /* 0x000fe200078e00ff */
[C---:B------:R-:W-:Y:S01]  /*56a0*/  PRMT R49, R52.reuse, 0x8880, RZ ;  /* 0x0000888034317816 */ /* 0x040fe200000000ff */
[----:B------:R-:W-:Y:S01]  /*56b0*/  IMAD.SHL.U32 R60, R59, 0x100, RZ ;  /* 0x000001003b3c7824 */ /* 0x000fe200078e00ff */
[----:B------:R-:W-:Y:S01]  /*56c0*/  SHF.L.U32 R51, R52, 0x8, RZ ;  /* 0x0000000834337819 */ /* 0x000fe200000006ff */
[----:B------:R-:W-:Y:S01]  /*56d0*/  BSSY.RECONVERGENT B0, `(.L_x_92) ;  /* 0x00000a0000007945 */ /* 0x000fe20003800200 */
[----:B------:R-:W-:Y:S02]  /*56e0*/  SHF.R.S32.HI R50, RZ, 0x18, R50 ;  /* 0x00000018ff327819 */ /* 0x000fe40000011432 */
[C---:B------:R-:W-:Y:S02]  /*56f0*/  PRMT R80, R53.reuse, 0x8880, RZ ;  /* 0x0000888035507816 */ /* 0x040fe400000000ff */
[----:B------:R-:W-:Y:S01]  /*5700*/  SHF.R.S32.HI R51, RZ, 0x18, R51 ;  /* 0x00000018ff337819 */ /* 0x000fe20000011433 */
[----:B-1----:R-:W-:Y:S01]  /*5710*/  LDTM.16dp32bit_t0_t15.x32 R4, tmem[UR4] ;  /* 0x00000004000479ee */ /* 0x002fe20008a80000 */
[----:B------:R-:W3:Y:S01]  /*5720*/  LDTM.16dp32bit_t16_t31.x32 R4, tmem[UR4+0x20] ;  /* 0x00002004000479ee */ /* 0x000ee20008aa0000 */
[----:B------:R-:W-:Y:S01]  /*5730*/  NOP ;  /* 0x0000000000007918 */ /* 0x000fe20000000000 */
[----:B------:R-:W-:Y:S02]  /*5740*/  R2UR UR5, R92 ;  /* 0x000000005c0572ca */ /* 0x000fe400000e0000 */
[----:B------:R-:W-:Y:S02]  /*5750*/  SHF.R.S32.HI R52, RZ, 0x18, R52 ;  /* 0x00000018ff347819 */ /* 0x000fe40000011434 */
[----:B------:R-:W-:Y:S02]  /*5760*/  SHF.L.U32 R79, R53, 0x10, RZ ;  /* 0x00000010354f7819 */ /* 0x000fe400000006ff */
[C---:B------:R-:W-:Y:S02]  /*5770*/  PRMT R77, R54.reuse, 0x8880, RZ ;  /* 0x00008880364d7816 */ /* 0x040fe400000000ff */
[----:B------:R-:W-:Y:S02]  /*5780*/  SHF.R.S32.HI R53, RZ, 0x18, R53 ;  /* 0x00000018ff357819 */ /* 0x000fe40000011435 */
[----:B------:R-:W-:Y:S02]  /*5790*/  SHF.L.U32 R76, R54, 0x10, RZ ;  /* 0x00000010364c7819 */ /* 0x000fe400000006ff */
[C---:B------:R-:W-:Y:S01]  /*57a0*/  PRMT R74, R55.reuse, 0x8880, RZ ;  /* 0x00008880374a7816 */ /* 0x040fe200000000ff */
[----:B------:R-:W-:Y:S01]  /*57b0*/  UIADD3 UR5, UPT, UPT, UR5, 0xa0, URZ ;  /* 0x000000a005057890 */ /* 0x000fe2000fffe0ff */
[----:B------:R-:W-:Y:S02]  /*57c0*/  SHF.L.U32 R73, R55, 0x10, RZ ;  /* 0x0000001037497819 */ /* 0x000fe400000006ff */
[C---:B------:R-:W-:Y:S01]  /*57d0*/  PRMT R71, R56.reuse, 0x8880, RZ ;  /* 0x0000888038477816 */ /* 0x040fe200000000ff */
[----:B------:R-:W-:Y:S01]  /*57e0*/  UPRMT UR5, UR37, 0x654, UR5 ;  /* 0x0000065425057896 */ /* 0x000fe20008000005 */
[----:B------:R-:W-:Y:S02]  /*57f0*/  SHF.R.S32.HI R55, RZ, 0x18, R55 ;  /* 0x00000018ff377819 */ /* 0x000fe40000011437 */
[----:B------:R-:W-:Y:S01]  /*5800*/  SHF.L.U32 R70, R56, 0x10, RZ ;  /* 0x0000001038467819 */ /* 0x000fe200000006ff */
[----:B---3--:R-:W-:Y:S01]  /*5810*/  IMAD R4, R47, R4, RZ ;  /* 0x000000042f047224 */ /* 0x008fe200078e02ff */
[----:B------:R-:W-:Y:S01]  /*5820*/  PRMT R68, R57, 0x8880, RZ ;  /* 0x0000888039447816 */ /* 0x000fe200000000ff */
[----:B------:R-:W-:Y:S01]  /*5830*/  IMAD R5, R47, R5, RZ ;  /* 0x000000052f057224 */ /* 0x000fe200078e02ff */
[----:B------:R-:W-:Y:S01]  /*5840*/  SHF.L.U32 R67, R57, 0x10, RZ ;  /* 0x0000001039437819 */ /* 0x000fe200000006ff */
[----:B------:R-:W-:Y:S01]  /*5850*/  IMAD R6, R47, R6, RZ ;  /* 0x000000062f067224 */ /* 0x000fe200078e02ff */
[----:B------:R-:W-:Y:S01]  /*5860*/  SYNCS.ARRIVE.TRANS64.RED.A1T0 RZ, [UR5], RZ ;  /* 0x000000ffffff79a7 */ /* 0x000fe20008100405 */
[----:B------:R-:W-:Y:S01]  /*5870*/  IMAD R4, R49, R48, R4 ;  /* 0x0000003031047224 */ /* 0x000fe200078e0204 */
[----:B------:R-:W-:Y:S01]  /*5880*/  MOV R49, R80 ;  /* 0x0000005000317202 */ /* 0x000fe20000000f00 */
[----:B------:R-:W-:Y:S01]  /*5890*/  IMAD R7, R47, R7, RZ ;  /* 0x000000072f077224 */ /* 0x000fe200078e02ff */
[----:B------:R-:W-:Y:S01]  /*58a0*/  PRMT R65, R58, 0x8880, RZ ;  /* 0x000088803a417816 */ /* 0x000fe200000000ff */
[-C--:B------:R-:W-:Y:S01]  /*58b0*/  IMAD R5, R50, R48.reuse, R5 ;  /* 0x0000003032057224 */ /* 0x080fe200078e0205 */
[----:B------:R-:W-:Y:S01]  /*58c0*/  SHF.R.S32.HI R50, RZ, 0x18, R79 ;  /* 0x00000018ff327819 */ /* 0x000fe2000001144f */
[----:B------:R-:W-:Y:S01]  /*58d0*/  IMAD R6, R51, R48, R6 ;  /* 0x0000003033067224 */ /* 0x000fe200078e0206 */
[----:B------:R-:W-:Y:S01]  /*58e0*/  SHF.R.S32.HI R51, RZ, 0x18, R78 ;  /* 0x00000018ff337819 */ /* 0x000fe2000001144e */
[C---:B------:R-:W-:Y:S01]  /*58f0*/  IMAD R8, R47.reuse, R8, RZ ;  /* 0x000000082f087224 */ /* 0x040fe200078e02ff */
[----:B------:R-:W-:Y:S01]  /*5900*/  SHF.R.S32.HI R57, RZ, 0x18, R57 ;  /* 0x00000018ff397819 */ /* 0x000fe20000011439 */
[----:B------:R-:W-:Y:S01]  /*5910*/  IMAD R7, R52, R48, R7 ;  /* 0x0000003034077224 */ /* 0x000fe200078e0207 */
[----:B------:R-:W-:Y:S01]  /*5920*/  SHF.L.U32 R64, R58, 0x10, RZ ;  /* 0x000000103a407819 */ /* 0x000fe200000006ff */
[----:B------:R-:W-:Y:S01]  /*5930*/  IMAD R9, R47, R9, RZ ;  /* 0x000000092f097224 */ /* 0x000fe200078e02ff */
[----:B------:R-:W-:Y:S01]  /*5940*/  PRMT R62, R59, 0x8880, RZ ;  /* 0x000088803b3e7816 */ /* 0x000fe200000000ff */
[----:B------:R-:W-:Y:S01]  /*5950*/  IMAD R10, R47, R10, RZ ;  /* 0x0000000a2f0a7224 */ /* 0x000fe200078e02ff */
[----:B------:R-:W-:Y:S01]  /*5960*/  I2IP.S8.S32.SAT R92, R7, R6, RZ ;  /* 0x00000006075c7239 */ /* 0x000fe200000014ff */
[----:B------:R-:W-:Y:S01]  /*5970*/  IMAD R8, R49, R48, R8 ;  /* 0x0000003031087224 */ /* 0x000fe200078e0208 */
[----:B------:R-:W-:Y:S01]  /*5980*/  MOV R49, R77 ;  /* 0x0000004d00317202 */ /* 0x000fe20000000f00 */
[----:B------:R-:W-:Y:S01]  /*5990*/  IMAD R11, R47, R11, RZ ;  /* 0x0000000b2f0b7224 */ /* 0x000fe200078e02ff */
[----:B------:R-:W-:Y:S01]  /*59a0*/  I2IP.S8.S32.SAT R92, R5, R4, R92 ;  /* 0x00000004055c7239 */ /* 0x000fe2000000145c */
[-C--:B------:R-:W-:Y:S01]  /*59b0*/  IMAD R9, R50, R48.reuse, R9 ;  /* 0x0000003032097224 */ /* 0x080fe200078e0209 */
[----:B------:R-:W-:Y:S01]  /*59c0*/  SHF.R.S32.HI R50, RZ, 0x18, R76 ;  /* 0x00000018ff327819 */ /* 0x000fe2000001144c */
[----:B------:R-:W-:Y:S01]  /*59d0*/  IMAD R10, R51, R48, R10 ;  /* 0x00000030330a7224 */ /* 0x000fe200078e020a */
[----:B------:R-:W-:Y:S01]  /*59e0*/  MOV R51, R74 ;  /* 0x0000004a00337202 */ /* 0x000fe20000000f00 */
[----:B------:R-:W-:Y:S01]  /*59f0*/  IMAD R12, R47, R12, RZ ;  /* 0x0000000c2f0c7224 */ /* 0x000fe200078e02ff */
[----:B------:R-:W-:Y:S01]  /*5a00*/  SHF.L.U32 R75, R54, 0x8, RZ ;  /* 0x00000008364b7819 */ /* 0x000fe200000006ff */
[-C--:B------:R-:W-:Y:S01]  /*5a10*/  IMAD R11, R53, R48.reuse, R11 ;  /* 0x00000030350b7224 */ /* 0x080fe200078e020b */
[----:B------:R-:W-:Y:S01]  /*5a20*/  SHF.R.S32.HI R54, RZ, 0x18, R54 ;  /* 0x00000018ff367819 */ /* 0x000fe20000011436 */
[----:B------:R-:W-:Y:S01]  /*5a30*/  IMAD R13, R47, R13, RZ ;  /* 0x0000000d2f0d7224 */ /* 0x000fe200078e02ff */
[----:B------:R-:W-:Y:S01]  /*5a40*/  SHF.R.S32.HI R53, RZ, 0x18, R72 ;  /* 0x00000018ff357819 */ /* 0x000fe20000011448 */
[----:B------:R-:W-:Y:S01]  /*5a50*/  IMAD R12, R49, R48, R12 ;  /* 0x00000030310c7224 */ /* 0x000fe200078e020c */
[----:B------:R-:W-:Y:S01]  /*5a60*/  SHF.R.S32.HI R49, RZ, 0x18, R75 ;  /* 0x00000018ff317819 */ /* 0x000fe2000001144b */
[----:B------:R-:W-:Y:S01]  /*5a70*/  IMAD R14, R47, R14, RZ ;  /* 0x0000000e2f0e7224 */ /* 0x000fe200078e02ff */
[----:B------:R-:W-:Y:S01]  /*5a80*/  I2IP.S8.S32.SAT R93, R11, R10, RZ ;  /* 0x0000000a0b5d7239 */ /* 0x000fe200000014ff */
[----:B------:R-:W-:Y:S01]  /*5a90*/  IMAD R15, R47, R15, RZ ;  /* 0x0000000f2f0f7224 */ /* 0x000fe200078e02ff */
[----:B------:R-:W-:Y:S01]  /*5aa0*/  SHF.L.U32 R61, R59, 0x10, RZ ;  /* 0x000000103b3d7819 */ /* 0x000fe200000006ff */
[----:B------:R-:W-:Y:S01]  /*5ab0*/  IMAD R13, R50, R48, R13 ;  /* 0x00000030320d7224 */ /* 0x000fe200078e020d */
[----:B------:R-:W-:Y:S01]  /*5ac0*/  I2IP.S8.S32.SAT R93, R9, R8, R93 ;  /* 0x00000008095d7239 */ /* 0x000fe2000000145d */
[----:B------:R-:W-:Y:S01]  /*5ad0*/  IMAD R16, R47, R16, RZ ;  /* 0x000000102f107224 */ /* 0x000fe200078e02ff */
[----:B------:R-:W-:Y:S01]  /*5ae0*/  SHF.R.S32.HI R50, RZ, 0x18, R73 ;  /* 0x00000018ff327819 */ /* 0x000fe20000011449 */
[-C--:B------:R-:W-:Y:S01]  /*5af0*/  IMAD R14, R49, R48.reuse, R14 ;  /* 0x00000030310e7224 */ /* 0x080fe200078e020e */
[----:B------:R-:W-:Y:S01]  /*5b00*/  SHF.R.S32.HI R59, RZ, 0x18, R59 ;  /* 0x00000018ff3b7819 */ /* 0x000fe2000001143b */
[C---:B------:R-:W-:Y:S01]  /*5b10*/  IMAD R17, R47.reuse, R17, RZ ;  /* 0x000000112f117224 */ /* 0x040fe200078e02ff */
[----:B------:R-:W-:Y:S01]  /*5b20*/  SHF.L.U32 R69, R56, 0x8, RZ ;  /* 0x0000000838457819 */ /* 0x000fe200000006ff */
[----:B------:R-:W-:Y:S01]  /*5b30*/  IMAD R15, R54, R48, R15 ;  /* 0x00000030360f7224 */ /* 0x000fe200078e020f */
[----:B------:R-:W-:Y:S01]  /*5b40*/  SHF.R.S32.HI R56, RZ, 0x18, R56 ;  /* 0x00000018ff387819 */ /* 0x000fe20000011438 */
[----:B------:R-:W-:Y:S01]  /*5b50*/  IMAD R18, R47, R18, RZ ;  /* 0x000000122f127224 */ /* 0x000fe200078e02ff */
[----:B------:R-:W-:Y:S01]  /*5b60*/  SHF.L.U32 R63, R58, 0x8, RZ ;  /* 0x000000083a3f7819 */ /* 0x000fe200000006ff */
[----:B------:R-:W-:Y:S01]  /*5b70*/  IMAD R16, R51, R48, R16 ;  /* 0x0000003033107224 */ /* 0x000fe200078e0210 */
[----:B------:R-:W-:Y:S01]  /*5b80*/  I2IP.S8.S32.SAT R94, R15, R14, RZ ;  /* 0x0000000e0f5e7239 */ /* 0x000fe200000014ff */
[----:B------:R-:W-:Y:S01]  /*5b90*/  IMAD R19, R47, R19, RZ ;  /* 0x000000132f137224 */ /* 0x000fe200078e02ff */
[----:B------:R-:W-:Y:S01]  /*5ba0*/  SHF.R.S32.HI R51, RZ, 0x18, R70 ;  /* 0x00000018ff337819 */ /* 0x000fe20000011446 */
[----:B------:R-:W-:Y:S01]  /*5bb0*/  IMAD R17, R50, R48, R17 ;  /* 0x0000003032117224 */ /* 0x000fe200078e0211 */
[----:B------:R-:W-:Y:S01]  /*5bc0*/  I2IP.S8.S32.SAT R94, R13, R12, R94 ;  /* 0x0000000c0d5e7239 */ /* 0x000fe2000000145e */
[----:B------:R-:W-:Y:S01]  /*5bd0*/  IMAD R0, R47, R20, RZ ;  /* 0x000000142f007224 */ /* 0x000fe200078e02ff */
[----:B------:R-:W-:Y:S01]  /*5be0*/  SHF.R.S32.HI R50, RZ, 0x18, R69 ;  /* 0x00000018ff327819 */ /* 0x000fe20000011445 */
[-C--:B------:R-:W-:Y:S01]  /*5bf0*/  IMAD R18, R53, R48.reuse, R18 ;  /* 0x0000003035127224 */ /* 0x080fe200078e0212 */
[----:B------:R-:W-:Y:S01]  /*5c00*/  SHF.R.S32.HI R58, RZ, 0x18, R58 ;  /* 0x00000018ff3a7819 */ /* 0x000fe2000001143a */
[----:B------:R-:W-:Y:S01]  /*5c10*/  IMAD.MOV.U32 R49, RZ, RZ, R71 ;  /* 0x000000ffff317224 */ /* 0x000fe200078e0047 */
[----:B------:R-:W-:Y:S01]  /*5c20*/  SHF.R.S32.HI R53, RZ, 0x18, R60 ;  /* 0x00000018ff357819 */ /* 0x000fe2000001143c */
[----:B------:R-:W-:Y:S02]  /*5c30*/  IMAD R2, R47, R21, RZ ;  /* 0x000000152f027224 */ /* 0x000fe400078e02ff */
[----:B------:R-:W-:Y:S02]  /*5c40*/  IMAD R19, R55, R48, R19 ;  /* 0x0000003037137224 */ /* 0x000fe400078e0213 */
[----:B------:R-:W-:Y:S02]  /*5c50*/  IMAD R3, R47, R22, RZ ;  /* 0x000000162f037224 */ /* 0x000fe400078e02ff */
[----:B------:R-:W-:Y:S01]  /*5c60*/  IMAD R0, R49, R48, R0 ;  /* 0x0000003031007224 */ /* 0x000fe200078e0200 */
[----:B------:R-:W-:Y:S01]  /*5c70*/  I2IP.S8.S32.SAT R95, R19, R18, RZ ;  /* 0x00000012135f7239 */ /* 0x000fe200000014ff */
[----:B------:R-:W-:Y:S01]  /*5c80*/  IMAD R23, R47, R23, RZ ;  /* 0x000000172f177224 */ /* 0x000fe200078e02ff */
[----:B------:R-:W-:Y:S01]  /*5c90*/  MOV R49, R68 ;  /* 0x0000004400317202 */ /* 0x000fe20000000f00 */
[----:B------:R-:W-:Y:S01]  /*5ca0*/  IMAD R2, R51, R48, R2 ;  /* 0x0000003033027224 */ /* 0x000fe200078e0202 */
[----:B------:R-:W-:Y:S01]  /*5cb0*/  I2IP.S8.S32.SAT R95, R17, R16, R95 ;  /* 0x00000010115f7239 */ /* 0x000fe2000000145f */
[C---:B------:R-:W-:Y:S01]  /*5cc0*/  IMAD R20, R47.reuse, R24, RZ ;  /* 0x000000182f147224 */ /* 0x040fe200078e02ff */
[----:B------:R-:W-:Y:S01]  /*5cd0*/  SHF.R.S32.HI R51, RZ, 0x18, R66 ;  /* 0x00000018ff337819 */ /* 0x000fe20000011442 */
[-C--:B------:R-:W-:Y:S01]  /*5ce0*/  IMAD R3, R50, R48.reuse, R3 ;  /* 0x0000003032037224 */ /* 0x080fe200078e0203 */
[----:B------:R-:W-:Y:S01]  /*5cf0*/  SHF.R.S32.HI R50, RZ, 0x18, R67 ;  /* 0x00000018ff327819 */ /* 0x000fe20000011443 */
[C---:B------:R-:W-:Y:S01]  /*5d00*/  IMAD R21, R47.reuse, R25, RZ ;  /* 0x000000192f157224 */ /* 0x040fe200078e02ff */
[----:B------:R1:W-:Y:S01]  /*5d10*/  STS.128 [R105+UR43+0x1200], R92 ;  /* 0x0012005c69007988 */ /* 0x0003e20008000c2b */
[----:B------:R-:W-:Y:S02]  /*5d20*/  IMAD R23, R56, R48, R23 ;  /* 0x0000003038177224 */ /* 0x000fe400078e0217 */
[----:B------:R-:W-:Y:S02]  /*5d30*/  IMAD R22, R47, R26, RZ ;  /* 0x0000001a2f167224 */ /* 0x000fe400078e02ff */
[-C--:B------:R-:W-:Y:S01]  /*5d40*/  IMAD R20, R49, R48.reuse, R20 ;  /* 0x0000003031147224 */ /* 0x080fe200078e0214 */
[----:B------:R-:W-:Y:S01]  /*5d50*/  I2IP.S8.S32.SAT R115, R23, R3, RZ ;  /* 0x0000000317737239 */ /* 0x000fe200000014ff */
[C---:B------:R-:W-:Y:S01]  /*5d60*/  IMAD R27, R47.reuse, R27, RZ ;  /* 0x0000001b2f1b7224 */ /* 0x040fe200078e02ff */
[----:B------:R-:W-:Y:S01]  /*5d70*/  MOV R49, R65 ;  /* 0x0000004100317202 */ /* 0x000fe20000000f00 */
[----:B------:R-:W-:Y:S01]  /*5d80*/  IMAD R21, R50, R48, R21 ;  /* 0x0000003032157224 */ /* 0x000fe200078e0215 */
[----:B------:R-:W-:Y:S01]  /*5d90*/  I2IP.S8.S32.SAT R116, R2, R0, R115 ;  /* 0x0000000002747239 */ /* 0x000fe20000001473 */
[----:B------:R-:W-:Y:S01]  /*5da0*/  IMAD R24, R47, R28, RZ ;  /* 0x0000001c2f187224 */ /* 0x000fe200078e02ff */
[----:B------:R-:W-:Y:S01]  /*5db0*/  SHF.R.S32.HI R50, RZ, 0x18, R64 ;  /* 0x00000018ff327819 */ /* 0x000fe20000011440 */
[----:B------:R-:W-:Y:S01]  /*5dc0*/  IMAD R22, R51, R48, R22 ;  /* 0x0000003033167224 */ /* 0x000fe200078e0216 */
[----:B------:R-:W-:Y:S01]  /*5dd0*/  MOV R51, R62 ;  /* 0x0000003e00337202 */ /* 0x000fe20000000f00 */
[-C--:B------:R-:W-:Y:S02]  /*5de0*/  IMAD R27, R57, R48.reuse, R27 ;  /* 0x00000030391b7224 */ /* 0x080fe400078e021b */
[----:B------:R-:W-:Y:S02]  /*5df0*/  IMAD R25, R47, R29, RZ ;  /* 0x0000001d2f197224 */ /* 0x000fe400078e02ff */
[----:B------:R-:W-:Y:S01]  /*5e00*/  IMAD R24, R49, R48, R24 ;  /* 0x0000003031187224 */ /* 0x000fe200078e0218 */
[----:B------:R-:W-:Y:S01]  /*5e10*/  SHF.R.S32.HI R49, RZ, 0x18, R63 ;  /* 0x00000018ff317819 */ /* 0x000fe2000001143f */
[----:B------:R-:W-:Y:S01]  /*5e20*/  IMAD R26, R47, R30, RZ ;  /* 0x0000001e2f1a7224 */ /* 0x000fe200078e02ff */
[----:B------:R-:W-:Y:S01]  /*5e30*/  I2IP.S8.S32.SAT R117, R27, R22, RZ ;  /* 0x000000161b757239 */ /* 0x000fe200000014ff */
[C---:B------:R-:W-:Y:S02]  /*5e40*/  IMAD R31, R47.reuse, R31, RZ ;  /* 0x0000001f2f1f7224 */ /* 0x040fe400078e02ff */
[----:B------:R-:W-:Y:S01]  /*5e50*/  IMAD R25, R50, R48, R25 ;  /* 0x0000003032197224 */ /* 0x000fe200078e0219 */
[----:B------:R-:W-:Y:S01]  /*5e60*/  SHF.R.S32.HI R50, RZ, 0x18, R61 ;  /* 0x00000018ff327819 */ /* 0x000fe2000001143d */
[----:B------:R-:W-:Y:S01]  /*5e70*/  IMAD R28, R47, R32, RZ ;  /* 0x000000202f1c7224 */ /* 0x000fe200078e02ff */
[----:B------:R-:W-:Y:S01]  /*5e80*/  I2IP.S8.S32.SAT R117, R21, R20, R117 ;  /* 0x0000001415757239 */ /* 0x000fe20000001475 */
[-C--:B------:R-:W-:Y:S02]  /*5e90*/  IMAD R26, R49, R48.reuse, R26 ;  /* 0x00000030311a7224 */ /* 0x080fe400078e021a */
[----:B------:R-:W-:Y:S02]  /*5ea0*/  IMAD R29, R47, R33, RZ ;  /* 0x000000212f1d7224 */ /* 0x000fe400078e02ff */
[-C--:B------:R-:W-:Y:S02]  /*5eb0*/  IMAD R31, R58, R48.reuse, R31 ;  /* 0x000000303a1f7224 */ /* 0x080fe400078e021f */
[----:B------:R-:W-:Y:S02]  /*5ec0*/  IMAD R28, R51, R48, R28 ;  /* 0x00000030331c7224 */ /* 0x000fe400078e021c */
[----:B------:R-:W-:Y:S01]  /*5ed0*/  IMAD R30, R47, R34, RZ ;  /* 0x000000222f1e7224 */ /* 0x000fe200078e02ff */
[----:B------:R-:W-:Y:S01]  /*5ee0*/  I2IP.S8.S32.SAT R114, R31, R26, RZ ;  /* 0x0000001a1f727239 */ /* 0x000fe200000014ff */
[----:B------:R-:W-:Y:S02]  /*5ef0*/  IMAD R29, R50, R48, R29 ;  /* 0x00000030321d7224 */ /* 0x000fe400078e021d */
[----:B------:R-:W-:Y:S01]  /*5f00*/  IMAD R35, R47, R35, RZ ;  /* 0x000000232f237224 */ /* 0x000fe200078e02ff */
[----:B------:R-:W-:Y:S01]  /*5f10*/  I2IP.S8.S32.SAT R118, R25, R24, R114 ;  /* 0x0000001819767239 */ /* 0x000fe20000001472 */
[-C--:B------:R-:W-:Y:S01]  /*5f20*/  IMAD R30, R53, R48.reuse, R30 ;  /* 0x00000030351e7224 */ /* 0x080fe200078e021e */
[----:B------:R-:W-:Y:S01]  /*5f30*/  IADD3 R114, PT, PT, R44, 0x1, RZ ;  /* 0x000000012c727810 */ /* 0x000fe20007ffe0ff */
[----:B------:R-:W-:Y:S05]  /*5f40*/  IMAD R35, R59, R48, R35 ;  /* 0x000000303b237224 */ /* 0x000fea00078e0223 */
[----:B------:R-:W-:Y:S04]  /*5f50*/  I2IP.S8.S32.SAT R120, R35, R30, RZ ;  /* 0x0000001e23787239 */ /* 0x000fe800000014ff */
[----:B------:R-:W-:Y:S05]  /*5f60*/  I2IP.S8.S32.SAT R119, R29, R28, R120 ;  /* 0x0000001c1d777239 */ /* 0x000fea0000001478 */
[----:B------:R1:W-:Y:S01]  /*5f70*/  STS.128 [R104+0x1010], R116 ;  /* 0x0010107468007388 */ /* 0x0003e20000000c00 */
[----:B------:R-:W-:Y:S01]  /*5f80*/  @!PT LDS RZ, [RZ] ;  /* 0x00000000fffff984 */ /* 0x000fe20000000800 */
[----:B------:R-:W-:Y:S01]  /*5f90*/  @!PT LDS RZ, [RZ] ;  /* 0x00000000fffff984 */ /* 0x000fe20000000800 */
[----:B------:R-:W-:Y:S01]  /*5fa0*/  @!PT LDS RZ, [RZ] ;  /* 0x00000000fffff984 */ /* 0x000fe20000000800 */
[----:B------:R-:W-:Y:S01]  /*5fb0*/  @!PT LDS RZ, [RZ] ;  /* 0x00000000fffff984 */ /* 0x000fe20000000800 */
[----:B------:R3:W-:Y:S07]  /*5fc0*/  MEMBAR.ALL.CTA ;  /* 0x0000000000007992 */ /* 0x0007ee0000008000 */
[----:B---3--:R-:W3:Y:S02]  /*5fd0*/  FENCE.VIEW.ASYNC.S ;  /* 0x00000000000073c6 */ /* 0x008ee40000000000 */
[----:B---3--:R-:W-:Y:S06]  /*5fe0*/  BAR.SYNC.DEFER_BLOCKING 0x1, 0x80 ;  /* 0x0042000000007b1d */ /* 0x008fec0000010000 */
[----:B------:R-:W-:Y:S05]  /*5ff0*/  @P0 BRA `(.L_x_93) ;  /* 0x0000000000340947 */ /* 0x000fea0003800000 */
[----:B------:R-:W-:Y:S01]  /*6000*/  UIADD3 UR12, UPT, UPT, UR43, 0x1200, URZ ;  /* 0x000012002b0c7890 */ /* 0x000fe2000fffe0ff */
[----:B------:R-:W-:Y:S01]  /*6010*/  R2UR UR9, R97 ;  /* 0x00000000610972ca */ /* 0x000fe200000e0000 */
[----:B------:R-:W-:Y:S01]  /*6020*/  UIADD3 UR10, UP0, UPT, UR46, 0x680, URZ ;  /* 0x000006802e0a7890 */ /* 0x000fe2000ff1e0ff */
[----:B------:R-:W-:Y:S01]  /*6030*/  R2UR UR8, R99 ;  /* 0x00000000630872ca */ /* 0x000fe200000e0000 */
[----:B------:R-:W-:Y:S02]  /*6040*/  UMOV UR7, UR36 ;  /* 0x0000002400077c82 */ /* 0x000fe40008000000 */
[----:B------:R-:W-:Y:S01]  /*6050*/  IMAD.U32 R111, RZ, RZ, UR12 ;  /* 0x0000000cff6f7e24 */ /* 0x000fe2000f8e00ff */
[----:B------:R-:W-:Y:S04]  /*6060*/  UIADD3.X UR11, UPT, UPT, URZ, UR47, URZ, UP0, !UPT ;  /* 0x0000002fff0b7290 */ /* 0x000fe800087fe4ff */
[----:B------:R-:W-:Y:S03]  /*6070*/  R2UR UR4, R111 ;  /* 0x000000006f0472ca */ /* 0x000fe600000e0000 */
[----:B------:R-:W-:Y:S02]  /*6080*/  USHF.L.U32 UR5, UR9, 0x6, URZ ;  /* 0x0000000609057899 */ /* 0x000fe400080006ff */
[----:B------:R-:W-:Y:S09]  /*6090*/  USHF.L.U32 UR6, UR8, 0x6, URZ ;  /* 0x0000000608067899 */ /* 0x000ff200080006ff */
[----:B------:R3:W-:Y:S01]  /*60a0*/  UTMASTG.3D [UR4], [UR10] ;  /* 0x000000040a0073b5 */ /* 0x0007e20008010000 */
[----:B------:R0:W-:Y:S01]  /*60b0*/  UTMACMDFLUSH ;  /* 0x00000000000079b7 */ /* 0x0001e20000000000 */
[----:B---3--:R-:W-:Y:S04]  /*60c0*/  DEPBAR.LE SB0, 0x0 ;  /* 0x000080000000791a */ /* 0x008fe80000000000 */
.L_x_93:
[----:B------:R-:W-:Y:S05]  /*60d0*/  BSYNC.RECONVERGENT B0 ;  /* 0x0000000000007941 */ /* 0x000fea0003800200 */
.L_x_92:
[----:B------:R-:W-:Y:S01]  /*60e0*/  BAR.SYNC.DEFER_BLOCKING 0x1, 0x80 ;  /* 0x0042000000007b1d */ /* 0x000fe20000010000 */
[----:B------:R-:W-:Y:S01]  /*60f0*/  ISETP.NE.AND P2, PT, R112, RZ, PT ;  /* 0x000000ff7000720c */ /* 0x000fe20003f45270 */
[----:B------:R-:W-:Y:S01]  /*6100*/  IMAD.IADD R97, R43, 0x1, R81 ;  /* 0x000000012b617824 */ /* 0x000fe200078e0251 */
[----:B------:R-:W-:Y:S01]  /*6110*/  ISETP.NE.AND P0, PT, R113, 0x2, PT ;  /* 0x000000027100780c */ /* 0x000fe20003f05270 */
[----:B------:R-:W-:Y:S01]  /*6120*/  IMAD.IADD R99, R45, 0x1, R96 ;  /* 0x000000012d637824 */ /* 0x000fe200078e0260 */
[----:B------:R-:W-:Y:S02]  /*6130*/  ISETP.NE.AND P1, PT, R114, 0x4, PT ;  /* 0x000000047200780c */ /* 0x000fe40003f25270 */
[----:B------:R-:W-:Y:S02]  /*6140*/  SEL R0, RZ, 0x1, P0 ;  /* 0x00000001ff007807 */ /* 0x000fe40000000000 */
[----:B------:R-:W-:Y:S02]  /*6150*/  SEL R3, RZ, 0x1, P1 ;  /* 0x00000001ff037807 */ /* 0x000fe40000800000 */
[----:B------:R-:W-:Y:S02]  /*6160*/  LOP3.LUT R109, R109, R0, RZ, 0x3c, !PT ;  /* 0x000000006d6d7212 */ /* 0x000fe400078e3cff */
[----:B------:R-:W-:Y:S02]  /*6170*/  LOP3.LUT R110, R110, R3, RZ, 0x3c, !PT ;  /* 0x000000036e6e7212 */ /* 0x000fe400078e3cff */
[----:B------:R-:W-:Y:S02]  /*6180*/  @P2 R2UR UR36, R107 ;  /* 0x000000006b2422ca */ /* 0x000fe400000e0000 */
[----:B------:R-:W-:Y:S02]  /*6190*/  SEL R113, R113, RZ, P0 ;  /* 0x000000ff71717207 */ /* 0x000fe40000000000 */
[----:B------:R-:W-:Y:S01]  /*61a0*/  SEL R44, R114, RZ, P1 ;  /* 0x000000ff722c7207 */ /* 0x000fe20000800000 */
[----:B------:R-:W-:Y:S10]  /*61b0*/  @P2 BRA `(.L_x_94) ;  /* 0xffffffe400682947 */ /* 0x000ff4000383ffff */
[----:B------:R-:W-:Y:S05]  /*61c0*/  EXIT ;  /* 0x000000000000794d */ /* 0x000fea0003800000 */
.L_x_19:
[----:B--2---:R2:W1:Y:S02]  /*61d0*/  SYNCS.PHASECHK.TRANS64.TRYWAIT P0, [R3+URZ+0xd0], R2 ;  /* 0x0000d002030075a7 */ /* 0x00446400080011ff */
[----:B-1----:R-:W-:Y:S05]  /*61e0*/  @!P0 NANOSLEEP.SYNCS 0x989680 ;  /* 0x009896800000895d */ /* 0x002fea0003900000 */
[----:B------:R-:W1:Y:S02]  /*61f0*/  @!P0 SYNCS.PHASECHK.TRANS64 P0, [R3+URZ+0xd0], R2 ;  /* 0x0000d002030085a7 */ /* 0x000e6400080010ff */
[----:B-1----:R-:W-:Y:S05]  /*6200*/  @!P0 BRA `(.L_x_19) ;  /* 0xfffffffc00f08947 */ /* 0x002fea000383ffff */
[----:B------:R-:W-:Y:S05]  /*6210*/  BRA `(.L_x_95) ;  /* 0xffffffb000d87947 */ /* 0x000fea000383ffff */
.L_x_22:
[----:B-1----:R-:W-:-:S07]  /*6220*/  MOV R2, UR33 ;  /* 0x0000002100027c02 */ /* 0x002fce0008000f00 */
.L_x_96:
[----:B-1----:R1:W2:Y:S02]  /*6230*/  SYNCS.PHASECHK.TRANS64.TRYWAIT P0, [R2+URZ+0x20], R5 ;  /* 0x00002005020075a7 */ /* 0x0022a400080011ff */
[----:B--2---:R-:W-:Y:S05]  /*6240*/  @!P0 NANOSLEEP.SYNCS 0x989680 ;  /* 0x009896800000895d */ /* 0x004fea0003900000 */
[----:B------:R-:W2:Y:S02]  /*6250*/  @!P0 SYNCS.PHASECHK.TRANS64 P0, [R2+URZ+0x20], R5 ;  /* 0x00002005020085a7 */ /* 0x000ea400080010ff */
[----:B--2---:R-:W-:Y:S05]  /*6260*/  @!P0 BRA `(.L_x_96) ;  /* 0xfffffffc00f08947 */ /* 0x004fea000383ffff */
[----:B------:R-:W-:Y:S05]  /*6270*/  BRA `(.L_x_21) ;  /* 0xffffffb400287947 */ /* 0x000fea000383ffff */
.L_x_28:
[----:B-1----:R-:W-:-:S07]  /*6280*/  MOV R2, UR17 ;  /* 0x0000001100027c02 */ /* 0x002fce0008000f00 */
.L_x_97:
[----:B-1----:R1:W2:Y:S02]  /*6290*/  SYNCS.PHASECHK.TRANS64.TRYWAIT P0, [R2+URZ+0x20], R5 ;  /* 0x00002005020075a7 */ /* 0x0022a400080011ff */
[----:B--2---:R-:W-:Y:S05]  /*62a0*/  @!P0 NANOSLEEP.SYNCS 0x989680 ;  /* 0x009896800000895d */ /* 0x004fea0003900000 */
[----:B------:R-:W2:Y:S02]  /*62b0*/  @!P0 SYNCS.PHASECHK.TRANS64 P0, [R2+URZ+0x20], R5 ;  /* 0x00002005020085a7 */ /* 0x000ea400080010ff */
[----:B--2---:R-:W-:Y:S05]  /*62c0*/  @!P0 BRA `(.L_x_97) ;  /* 0xfffffffc00f08947 */ /* 0x004fea000383ffff */
[----:B------:R-:W-:Y:S05]  /*62d0*/  BRA `(.L_x_27) ;  /* 0xffffffb400cc7947 */ /* 0x000fea000383ffff */
.L_x_32:
[----:B-1----:R1:W2:Y:S02]  /*62e0*/  SYNCS.PHASECHK.TRANS64.TRYWAIT P0, [R2+URZ+0x60], R3 ;  /* 0x00006003020075a7 */ /* 0x0022a400080011ff */
[----:B--2---:R-:W-:Y:S05]  /*62f0*/  @!P0 NANOSLEEP.SYNCS 0x989680 ;  /* 0x009896800000895d */ /* 0x004fea0003900000 */
[----:B------:R-:W2:Y:S02]  /*6300*/  @!P0 SYNCS.PHASECHK.TRANS64 P0, [R2+URZ+0x60], R3 ;  /* 0x00006003020085a7 */ /* 0x000ea400080010ff */
[----:B--2---:R-:W-:Y:S05]  /*6310*/  @!P0 BRA `(.L_x_32) ;  /* 0xfffffffc00f08947 */ /* 0x004fea000383ffff */
[----:B------:R-:W-:Y:S05]  /*6320*/  BRA `(.L_x_98) ;  /* 0xffffffb800587947 */ /* 0x000fea000383ffff */
.L_x_36:
[----:B----4-:R-:W-:-:S07]  /*6330*/  MOV R0, UR5 ;  /* 0x0000000500007c02 */ /* 0x010fce0008000f00 */
.L_x_99:
[----:B-1----:R1:W2:Y:S02]  /*6340*/  SYNCS.PHASECHK.TRANS64.TRYWAIT P0, [R0+URZ], R3 ;  /* 0x00000003000075a7 */ /* 0x0022a400080011ff */
[----:B--2---:R-:W-:Y:S05]  /*6350*/  @!P0 NANOSLEEP.SYNCS 0x989680 ;  /* 0x009896800000895d */ /* 0x004fea0003900000 */
[----:B------:R-:W2:Y:S02]  /*6360*/  @!P0 SYNCS.PHASECHK.TRANS64 P0, [R0+URZ], R3 ;  /* 0x00000003000085a7 */ /* 0x000ea400080010ff */
[----:B--2---:R-:W-:Y:S05]  /*6370*/  @!P0 BRA `(.L_x_99) ;  /* 0xfffffffc00f08947 */ /* 0x004fea000383ffff */
[----:B------:R-:W-:Y:S05]  /*6380*/  BRA `(.L_x_100) ;  /* 0xffffffbc00c87947 */ /* 0x000fea000383ffff */
.L_x_37:
[----:B----4-:R-:W-:-:S07]  /*6390*/  MOV R0, UR5 ;  /* 0x0000000500007c02 */ /* 0x010fce0008000f00 */
.L_x_101:
[----:B-1----:R1:W2:Y:S02]  /*63a0*/  SYNCS.PHASECHK.TRANS64.TRYWAIT P0, [R0+URZ], R3 ;  /* 0x00000003000075a7 */ /* 0x0022a400080011ff */
[----:B--2---:R-:W-:Y:S05]  /*63b0*/  @!P0 NANOSLEEP.SYNCS 0x989680 ;  /* 0x009896800000895d */ /* 0x004fea0003900000 */
[----:B------:R-:W2:Y:S02]  /*63c0*/  @!P0 SYNCS.PHASECHK.TRANS64 P0, [R0+URZ], R3 ;  /* 0x00000003000085a7 */ /* 0x000ea400080010ff */
[----:B--2---:R-:W-:Y:S05]  /*63d0*/  @!P0 BRA `(.L_x_101) ;  /* 0xfffffffc00f08947 */ /* 0x004fea000383ffff */
[----:B------:R-:W-:Y:S05]  /*63e0*/  BRA `(.L_x_102) ;  /* 0xffffffbc00d47947 */ /* 0x000fea000383ffff */
.L_x_38:
[----:B----4-:R-:W-:-:S07]  /*63f0*/  MOV R0, UR5 ;  /* 0x0000000500007c02 */ /* 0x010fce0008000f00 */
.L_x_103:
[----:B-1----:R1:W2:Y:S02]  /*6400*/  SYNCS.PHASECHK.TRANS64.TRYWAIT P0, [R0+URZ], R3 ;  /* 0x00000003000075a7 */ /* 0x0022a400080011ff */
[----:B--2---:R-:W-:Y:S05]  /*6410*/  @!P0 NANOSLEEP.SYNCS 0x989680 ;  /* 0x009896800000895d */ /* 0x004fea0003900000 */
[----:B------:R-:W2:Y:S02]  /*6420*/  @!P0 SYNCS.PHASECHK.TRANS64 P0, [R0+URZ], R3 ;  /* 0x00000003000085a7 */ /* 0x000ea400080010ff */
[----:B--2---:R-:W-:Y:S05]  /*6430*/  @!P0 BRA `(.L_x_103) ;  /* 0xfffffffc00f08947 */ /* 0x004fea000383ffff */
[----:B------:R-:W-:Y:S05]  /*6440*/  BRA `(.L_x_104) ;  /* 0xffffffbc00e07947 */ /* 0x000fea000383ffff */
.L_x_41:
[----:B-1----:R1:W2:Y:S02]  /*6450*/  SYNCS.PHASECHK.TRANS64.TRYWAIT P0, [R0+URZ+0xc0], R5 ;  /* 0x0000c005000075a7 */ /* 0x0022a400080011ff */
[----:B--2---:R-:W-:Y:S05]  /*6460*/  @!P0 NANOSLEEP.SYNCS 0x989680 ;  /* 0x009896800000895d */ /* 0x004fea0003900000 */
[----:B------:R-:W2:Y:S02]  /*6470*/  @!P0 SYNCS.PHASECHK.TRANS64 P0, [R0+URZ+0xc0], R5 ;  /* 0x0000c005000085a7 */ /* 0x000ea400080010ff */
[----:B--2---:R-:W-:Y:S05]  /*6480*/  @!P0 BRA `(.L_x_41) ;  /* 0xfffffffc00f08947 */ /* 0x004fea000383ffff */
[----:B------:R-:W-:Y:S05]  /*6490*/  BRA `(.L_x_105) ;  /* 0xffffffc0003c7947 */ /* 0x000fea000383ffff */
.L_x_42:
[----:B------:R-:W-:-:S07]  /*64a0*/  MOV R0, UR5 ;  /* 0x0000000500007c02 */ /* 0x000fce0008000f00 */
.L_x_106:
[----:B-1----:R1:W2:Y:S02]  /*64b0*/  SYNCS.PHASECHK.TRANS64.TRYWAIT P0, [R0+URZ+0x70], R5 ;  /* 0x00007005000075a7 */ /* 0x0022a400080011ff */
[----:B--2---:R-:W-:Y:S05]  /*64c0*/  @!P0 NANOSLEEP.SYNCS 0x989680 ;  /* 0x009896800000895d */ /* 0x004fea0003900000 */
[----:B------:R-:W2:Y:S02]  /*64d0*/  @!P0 SYNCS.PHASECHK.TRANS64 P0, [R0+URZ+0x70], R5 ;  /* 0x00007005000085a7 */ /* 0x000ea400080010ff */
[----:B--2---:R-:W-:Y:S05]  /*64e0*/  @!P0 BRA `(.L_x_106) ;  /* 0xfffffffc00f08947 */ /* 0x004fea000383ffff */
[----:B------:R-:W-:Y:S05]  /*64f0*/  BRA `(.L_x_107) ;  /* 0xffffffc0004c7947 */ /* 0x000fea000383ffff */
.L_x_43:
[----:B-1----:R1:W2:Y:S02]  /*6500*/  SYNCS.PHASECHK.TRANS64.TRYWAIT P1, [R0+URZ+0x60], R5 ;  /* 0x00006005000075a7 */ /* 0x0022a400080211ff */
[----:B--2---:R-:W-:Y:S05]  /*6510*/  @!P1 NANOSLEEP.SYNCS 0x989680 ;  /* 0x009896800000995d */ /* 0x004fea0003900000 */
[----:B------:R-:W2:Y:S02]  /*6520*/  @!P1 SYNCS.PHASECHK.TRANS64 P1, [R0+URZ+0x60], R5 ;  /* 0x00006005000095a7 */ /* 0x000ea400080210ff */
[----:B--2---:R-:W-:Y:S05]  /*6530*/  @!P1 BRA `(.L_x_43) ;  /* 0xfffffffc00f09947 */ /* 0x004fea000383ffff */
[----:B------:R-:W-:Y:S05]  /*6540*/  BRA `(.L_x_108) ;  /* 0xffffffc0007c7947 */ /* 0x000fea000383ffff */
.L_x_46:
[----:B------:R-:W-:-:S07]  /*6550*/  MOV R0, UR5 ;  /* 0x0000000500007c02 */ /* 0x000fce0008000f00 */
.L_x_109:
[----:B-1----:R1:W2:Y:S02]  /*6560*/  SYNCS.PHASECHK.TRANS64.TRYWAIT P0, [R0+URZ+0x70], R3 ;  /* 0x00007003000075a7 */ /* 0x0022a400080011ff */
[----:B--2---:R-:W-:Y:S05]  /*6570*/  @!P0 NANOSLEEP.SYNCS 0x989680 ;  /* 0x009896800000895d */ /* 0x004fea0003900000 */
[----:B------:R-:W2:Y:S02]  /*6580*/  @!P0 SYNCS.PHASECHK.TRANS64 P0, [R0+URZ+0x70], R3 ;  /* 0x00007003000085a7 */ /* 0x000ea400080010ff */
[----:B--2---:R-:W-:Y:S05]  /*6590*/  @!P0 BRA `(.L_x_109) ;  /* 0xfffffffc00f08947 */ /* 0x004fea000383ffff */
[----:B------:R-:W-:Y:S05]  /*65a0*/  BRA `(.L_x_45) ;  /* 0xffffffc000d07947 */ /* 0x000fea000383ffff */
.L_x_53:
[----:B-1----:R1:W2:Y:S02]  /*65b0*/  SYNCS.PHASECHK.TRANS64.TRYWAIT P1, [R0+URZ+0x60], R5 ;  /* 0x00006005000075a7 */ /* 0x0022a400080211ff */
[----:B--2---:R-:W-:Y:S05]  /*65c0*/  @!P1 NANOSLEEP.SYNCS 0x989680 ;  /* 0x009896800000995d */ /* 0x004fea0003900000 */
[----:B------:R-:W2:Y:S02]  /*65d0*/  @!P1 SYNCS.PHASECHK.TRANS64 P1, [R0+URZ+0x60], R5 ;  /* 0x00006005000095a7 */ /* 0x000ea400080210ff */
[----:B--2---:R-:W-:Y:S05]  /*65e0*/  @!P1 BRA `(.L_x_53) ;  /* 0xfffffffc00f09947 */ /* 0x004fea000383ffff */
[----:B------:R-:W-:Y:S05]  /*65f0*/  BRA `(.L_x_110) ;  /* 0xffffffc800407947 */ /* 0x000fea000383ffff */
.L_x_54:
[----:B------:R-:W-:-:S07]  /*6600*/  MOV R3, UR7 ;  /* 0x0000000700037c02 */ /* 0x000fce0008000f00 */
.L_x_111:
[----:B-1----:R1:W2:Y:S02]  /*6610*/  SYNCS.PHASECHK.TRANS64.TRYWAIT P0, [R3+URZ+0xa0], R0 ;  /* 0x0000a000030075a7 */ /* 0x0022a400080011ff */
[----:B--2---:R-:W-:Y:S05]  /*6620*/  @!P0 NANOSLEEP.SYNCS 0x989680 ;  /* 0x009896800000895d */ /* 0x004fea0003900000 */
[----:B------:R-:W2:Y:S02]  /*6630*/  @!P0 SYNCS.PHASECHK.TRANS64 P0, [R3+URZ+0xa0], R0 ;  /* 0x0000a000030085a7 */ /* 0x000ea400080010ff */
[----:B--2---:R-:W-:Y:S05]  /*6640*/  @!P0 BRA `(.L_x_111) ;  /* 0xfffffffc00f08947 */ /* 0x004fea000383ffff */
[----:B------:R-:W-:Y:S05]  /*6650*/  BRA `(.L_x_112) ;  /* 0xffffffc800907947 */ /* 0x000fea000383ffff */
.L_x_57:
[----:B------:R-:W-:Y:S07]  /*6660*/  MOV R0, UR6 ;  /* 0x0000000600007c02 */ /* 0x000fee0008000f00 */
.L_x_113:
[----:B-1----:R1:W2:Y:S02]  /*6670*/  SYNCS.PHASECHK.TRANS64.TRYWAIT P0, [R0+URZ], R3 ;  /* 0x00000003000075a7 */ /* 0x0022a400080011ff */
[----:B--2---:R-:W-:Y:S05]  /*6680*/  @!P0 NANOSLEEP.SYNCS 0x989680 ;  /* 0x009896800000895d */ /* 0x004fea0003900000 */
[----:B------:R-:W2:Y:S02]  /*6690*/  @!P0 SYNCS.PHASECHK.TRANS64 P0, [R0+URZ], R3 ;  /* 0x00000003000085a7 */ /* 0x000ea400080010ff */
[----:B--2---:R-:W-:Y:S05]  /*66a0*/  @!P0 BRA `(.L_x_113) ;  /* 0xfffffffc00f08947 */ /* 0x004fea000383ffff */
[----:B------:R-:W-:Y:S05]  /*66b0*/  BRA `(.L_x_56) ;  /* 0xffffffc800ac7947 */ /* 0x000fea000383ffff */
.L_x_60:
[----:B------:R-:W-:-:S07]  /*66c0*/  MOV R0, UR6 ;  /* 0x0000000600007c02 */ /* 0x000fce0008000f00 */
.L_x_114:
[----:B--2---:R2:W4:Y:S02]  /*66d0*/  SYNCS.PHASECHK.TRANS64.TRYWAIT P0, [R0+URZ], R3 ;  /* 0x00000003000075a7 */ /* 0x00452400080011ff */
[----:B----4-:R-:W-:Y:S05]  /*66e0*/  @!P0 NANOSLEEP.SYNCS 0x989680 ;  /* 0x009896800000895d */ /* 0x010fea0003900000 */
[----:B------:R-:W4:Y:S02]  /*66f0*/  @!P0 SYNCS.PHASECHK.TRANS64 P0, [R0+URZ], R3 ;  /* 0x00000003000085a7 */ /* 0x000f2400080010ff */
[----:B----4-:R-:W-:Y:S05]  /*6700*/  @!P0 BRA `(.L_x_114) ;  /* 0xfffffffc00f08947 */ /* 0x010fea000383ffff */
[----:B------:R-:W-:Y:S05]  /*6710*/  BRA `(.L_x_115) ;  /* 0xffffffcc00887947 */ /* 0x000fea000383ffff */
.L_x_61:
[----:B------:R-:W-:-:S07]  /*6720*/  MOV R0, UR6 ;  /* 0x0000000600007c02 */ /* 0x000fce0008000f00 */
.L_x_116:
[----:B-1----:R1:W2:Y:S02]  /*6730*/  SYNCS.PHASECHK.TRANS64.TRYWAIT P0, [R0+URZ], R3 ;  /* 0x00000003000075a7 */ /* 0x0022a400080011ff */
[----:B--2---:R-:W-:Y:S05]  /*6740*/  @!P0 NANOSLEEP.SYNCS 0x989680 ;  /* 0x009896800000895d */ /* 0x004fea0003900000 */
[----:B------:R-:W2:Y:S02]  /*6750*/  @!P0 SYNCS.PHASECHK.TRANS64 P0, [R0+URZ], R3 ;  /* 0x00000003000085a7 */ /* 0x000ea400080010ff */
[----:B--2---:R-:W-:Y:S05]  /*6760*/  @!P0 BRA `(.L_x_116) ;  /* 0xfffffffc00f08947 */ /* 0x004fea000383ffff */
[----:B------:R-:W-:Y:S05]  /*6770*/  BRA `(.L_x_117) ;  /* 0xffffffcc00947947 */ /* 0x000fea000383ffff */
.L_x_62:
[----:B------:R-:W-:-:S07]  /*6780*/  MOV R0, UR6 ;  /* 0x0000000600007c02 */ /* 0x000fce0008000f00 */
.L_x_118:
[----:B-1----:R1:W2:Y:S02]  /*6790*/  SYNCS.PHASECHK.TRANS64.TRYWAIT P0, [R0+URZ], R3 ;  /* 0x00000003000075a7 */ /* 0x0022a400080011ff */
[----:B--2---:R-:W-:Y:S05]  /*67a0*/  @!P0 NANOSLEEP.SYNCS 0x989680 ;  /* 0x009896800000895d */ /* 0x004fea0003900000 */
[----:B------:R-:W2:Y:S02]  /*67b0*/  @!P0 SYNCS.PHASECHK.TRANS64 P0, [R0+URZ], R3 ;  /* 0x00000003000085a7 */ /* 0x000ea400080010ff */
[----:B--2---:R-:W-:Y:S05]  /*67c0*/  @!P0 BRA `(.L_x_118) ;  /* 0xfffffffc00f08947 */ /* 0x004fea000383ffff */
[----:B------:R-:W-:Y:S05]  /*67d0*/  BRA `(.L_x_119) ;  /* 0xffffffcc00a07947 */ /* 0x000fea000383ffff */
.L_x_63:
[----:B------:R-:W-:-:S07]  /*67e0*/  MOV R0, UR7 ;  /* 0x0000000700007c02 */ /* 0x000fce0008000f00 */
.L_x_120:
[----:B-1----:R1:W2:Y:S02]  /*67f0*/  SYNCS.PHASECHK.TRANS64.TRYWAIT P0, [R0+URZ], R3 ;  /* 0x00000003000075a7 */ /* 0x0022a400080011ff */
[----:B--2---:R-:W-:Y:S05]  /*6800*/  @!P0 NANOSLEEP.SYNCS 0x989680 ;  /* 0x009896800000895d */ /* 0x004fea0003900000 */
[----:B------:R-:W2:Y:S02]  /*6810*/  @!P0 SYNCS.PHASECHK.TRANS64 P0, [R0+URZ], R3 ;  /* 0x00000003000085a7 */ /* 0x000ea400080010ff */
[----:B--2---:R-:W-:Y:S05]  /*6820*/  @!P0 BRA `(.L_x_120) ;  /* 0xfffffffc00f08947 */ /* 0x004fea000383ffff */
[----:B------:R-:W-:Y:S05]  /*6830*/  BRA `(.L_x_121) ;  /* 0xffffffcc00ac7947 */ /* 0x000fea000383ffff */
.L_x_68:
[----:B---3--:R3:W1:Y:S02]  /*6840*/  SYNCS.PHASECHK.TRANS64.TRYWAIT P0, [R0+URZ+0x60], R3 ;  /* 0x00006003000075a7 */ /* 0x00866400080011ff */
[----:B-1----:R-:W-:Y:S05]  /*6850*/  @!P0 NANOSLEEP.SYNCS 0x989680 ;  /* 0x009896800000895d */ /* 0x002fea0003900000 */
[----:B------:R-:W1:Y:S02]  /*6860*/  @!P0 SYNCS.PHASECHK.TRANS64 P0, [R0+URZ+0x60], R3 ;  /* 0x00006003000085a7 */ /* 0x000e6400080010ff */
[----:B-1----:R-:W-:Y:S05]  /*6870*/  @!P0 BRA `(.L_x_68) ;  /* 0xfffffffc00f08947 */ /* 0x002fea000383ffff */
[----:B------:R-:W-:Y:S05]  /*6880*/  BRA `(.L_x_122) ;  /* 0xffffffd000a87947 */ /* 0x000fea000383ffff */
.L_x_71:
[----:B------:R-:W-:Y:S07]  /*6890*/  MOV R0, UR6 ;  /* 0x0000000600007c02 */ /* 0x000fee0008000f00 */
.L_x_123:
[----:B-1----:R1:W3:Y:S02]  /*68a0*/  SYNCS.PHASECHK.TRANS64.TRYWAIT P0, [R0+URZ+0x58], R3 ;  /* 0x00005803000075a7 */ /* 0x0022e400080011ff */
[----:B---3--:R-:W-:Y:S05]  /*68b0*/  @!P0 NANOSLEEP.SYNCS 0x989680 ;  /* 0x009896800000895d */ /* 0x008fea0003900000 */
[----:B------:R-:W3:Y:S02]  /*68c0*/  @!P0 SYNCS.PHASECHK.TRANS64 P0, [R0+URZ+0x58], R3 ;  /* 0x00005803000085a7 */ /* 0x000ee400080010ff */
[----:B---3--:R-:W-:Y:S05]  /*68d0*/  @!P0 BRA `(.L_x_123) ;  /* 0xfffffffc00f08947 */ /* 0x008fea000383ffff */
[----:B------:R-:W-:Y:S05]  /*68e0*/  BRA `(.L_x_70) ;  /* 0xffffffd400947947 */ /* 0x000fea000383ffff */
.L_x_74:
[----:B------:R-:W-:Y:S07]  /*68f0*/  MOV R3, UR6 ;  /* 0x0000000600037c02 */ /* 0x000fee0008000f00 */
.L_x_124:
[----:B-1----:R1:W2:Y:S02]  /*6900*/  SYNCS.PHASECHK.TRANS64.TRYWAIT P2, [R3+URZ+0x48], R26 ;  /* 0x0000481a030075a7 */ /* 0x0022a400080411ff */
[----:B--2---:R-:W-:Y:S05]  /*6910*/  @!P2 NANOSLEEP.SYNCS 0x989680 ;  /* 0x009896800000a95d */ /* 0x004fea0003900000 */
[----:B------:R-:W2:Y:S02]  /*6920*/  @!P2 SYNCS.PHASECHK.TRANS64 P2, [R3+URZ+0x48], R26 ;  /* 0x0000481a0300a5a7 */ /* 0x000ea400080410ff */
[----:B--2---:R-:W-:Y:S05]  /*6930*/  @!P2 BRA `(.L_x_124) ;  /* 0xfffffffc00f0a947 */ /* 0x004fea000383ffff */
[----:B------:R-:W-:Y:S05]  /*6940*/  BRA `(.L_x_125) ;  /* 0xffffffd800287947 */ /* 0x000fea000383ffff */
.L_x_77:
[----:B--2---:R2:W1:Y:S02]  /*6950*/  SYNCS.PHASECHK.TRANS64.TRYWAIT P0, [R0+URZ+0x60], R3 ;  /* 0x00006003000075a7 */ /* 0x00446400080011ff */
[----:B-1----:R-:W-:Y:S05]  /*6960*/  @!P0 NANOSLEEP.SYNCS 0x989680 ;  /* 0x009896800000895d */ /* 0x002fea0003900000 */
[----:B------:R-:W1:Y:S02]  /*6970*/  @!P0 SYNCS.PHASECHK.TRANS64 P0, [R0+URZ+0x60], R3 ;  /* 0x00006003000085a7 */ /* 0x000e6400080010ff */
[----:B-1----:R-:W-:Y:S05]  /*6980*/  @!P0 BRA `(.L_x_77) ;  /* 0xfffffffc00f08947 */ /* 0x002fea000383ffff */
[----:B------:R-:W-:Y:S05]  /*6990*/  BRA `(.L_x_126) ;  /* 0xffffffdc00847947 */ /* 0x000fea000383ffff */
.L_x_88:
[----:B-1----:R-:W-:Y:S04]  /*69a0*/  MOV R0, UR43 ;  /* 0x0000002b00007c02 */ /* 0x002fe80008000f00 */
[----:B------:R1:W2:Y:S03]  /*69b0*/  SYNCS.PHASECHK.TRANS64.TRYWAIT P1, [R0+URZ+0x40], R3 ;  /* 0x00004003000075a7 */ /* 0x0002a600080211ff */
[----:B--2---:R-:W-:Y:S05]  /*69c0*/  @!P1 NANOSLEEP.SYNCS 0x989680 ;  /* 0x009896800000995d */ /* 0x004fea0003900000 */
[----:B------:R-:W2:Y:S02]  /*69d0*/  @!P1 SYNCS.PHASECHK.TRANS64 P1, [R0+URZ+0x40], R3 ;  /* 0x00004003000095a7 */ /* 0x000ea400080210ff */
[----:B--2---:R-:W-:Y:S05]  /*69e0*/  @!P1 BRA `(.L_x_88) ;  /* 0xfffffffc00ec9947 */ /* 0x004fea000383ffff */
[----:B------:R-:W-:Y:S05]  /*69f0*/  BRA `(.L_x_87) ;  /* 0xffffffe800787947 */ /* 0x000fea000383ffff */
.L_x_90:
[----:B-1----:R1:W4:Y:S02]  /*6a00*/  SYNCS.PHASECHK.TRANS64.TRYWAIT P1, [R92+URZ+0x80], R7 ;  /* 0x000080075c0075a7 */ /* 0x00232400080211ff */
[----:B----4-:R-:W-:Y:S05]  /*6a10*/  @!P1 NANOSLEEP.SYNCS 0x989680 ;  /* 0x009896800000995d */ /* 0x010fea0003900000 */
[----:B------:R-:W4:Y:S02]  /*6a20*/  @!P1 SYNCS.PHASECHK.TRANS64 P1, [R92+URZ+0x80], R7 ;  /* 0x000080075c0095a7 */ /* 0x000f2400080210ff */
[----:B----4-:R-:W-:Y:S05]  /*6a30*/  @!P1 BRA `(.L_x_90) ;  /* 0xfffffffc00f09947 */ /* 0x010fea000383ffff */
[----:B------:R-:W-:Y:S05]  /*6a40*/  BRA `(.L_x_89) ;  /* 0xffffffe800b47947 */ /* 0x000fea000383ffff */
        .weak           $__internal_0_$__cuda_sm10x_tcgen05_guardrail_trap_col_being_dealloced_not_returned_by_alloc
        .type           $__internal_0_$__cuda_sm10x_tcgen05_guardrail_trap_col_being_dealloced_not_returned_by_alloc,@function
        .size           $__internal_0_$__cuda_sm10x_tcgen05_guardrail_trap_col_being_dealloced_not_returned_by_alloc,($__internal_1_$__cuda_sm10x_tcgen05_guardrail_trap_phase_invalid_during_alloc - $__internal_0_$__cuda_sm10x_tcgen05_guardrail_trap_col_being_dealloced_not_returned_by_alloc)
$__internal_0_$__cuda_sm10x_tcgen05_guardrail_trap_col_being_dealloced_not_returned_by_alloc:
[----:B------:R-:W-:Y:S05]  /*6a50*/  BPT.TRAP 0x1 ;  /* 0x000000040000795c */ /* 0x000fea0000300000 */
[----:B------:R-:W-:-:S04]  /*6a60*/  HFMA2 R3, -RZ, RZ, 0, 0 ;  /* 0x00000000ff037431 */ /* 0x000fc800000001ff */
[----:B------:R-:W-:Y:S05]  /*6a70*/  RET.REL.NODEC R2 `(_ZN7cutlass13device_kernelINS_4gemm6kernel13GemmUniversalIN4cute5tupleIJiiiiEEENS1_10collective13CollectiveMmaINS1_35MainloopSm100TmaUmmaWarpSpecializedILi4ELi2ELi4ENS5_IJNS4_1CILi1EEESB_SB_EEEEENS5_IJNSA_ILi64EEESE_NSA_ILi128EEEEEEaNS5_IJlSB_lEEEaSH_NS4_8TiledMMAINS4_8MMA_AtomIJNS4_15SM100_MMA_S8_SSIaaiLi64ELi64ELNS4_4UMMA5MajorE0ELSM_0ELNSL_8SaturateE0EEEEEENS4_6LayoutISC_NS5_IJNSA_ILi0EEESR_SR_EEEEENS5_IJNS4_10UnderscoreESU_SU_EEEEENS4_13SM90_TMA_LOADENS4_14ComposedLayoutINS4_7SwizzleILi3ELi4ELi3EEENS4_18smem_ptr_flag_bitsILi8EEENSQ_INS5_IJNSA_ILi8EEESF_EEENS5_IJSF_SB_EEEEEEEvNS4_8identityESX_S17_vS18_EENS_8epilogue10collective18CollectiveEpilogueINS1A_23Sm100TmaWarpSpecializedILi1ELi1ELi32ELb0ELb0EEEJSG_NS5_IJNSQ_ISE_SB_EES1F_EEEaSH_aSH_NS1A_6fusion15FusionCallbacksIS1E_NS1H_17LinearCombinationIaiaiLNS_15FloatRoundStyleE2EEESG_S1G_JEEENS4_5SM1004TMEM4LOAD26SM100_TMEM_LOAD_16dp32b32xESX_NSY_INSZ_ILi2ELi4ELi3EEES12_NSQ_INS5_IJS13_SE_EEENS5_IJSE_SB_EEEEEEENS4_39AutoVectorizingCopyWithAssumedAlignmentILi128EEENS4_14SM90_TMA_STOREES1V_S1X_S1X_EEEvvEEEEvNT_6ParamsE) ;  /* 0xffffff9402607950 */ /* 0x000fea0003c3ffff */
        .weak           $__internal_1_$__cuda_sm10x_tcgen05_guardrail_trap_phase_invalid_during_alloc
        .type           $__internal_1_$__cuda_sm10x_tcgen05_guardrail_trap_phase_invalid_during_alloc,@function
        .size           $__internal_1_$__cuda_sm10x_tcgen05_guardrail_trap_phase_invalid_during_alloc,($__internal_2_$__cuda_sm10x_tcgen05_guardrail_trap_unallocated_columns_being_dealloced - $__internal_1_$__cuda_sm10x_tcgen05_guardrail_trap_phase_invalid_during_alloc)
$__internal_1_$__cuda_sm10x_tcgen05_guardrail_trap_phase_invalid_during_alloc:
[----:B------:R-:W-:Y:S05]  /*6a80*/  BPT.TRAP 0x1 ;  /* 0x000000040000795c */ /* 0x000fea0000300000 */
[----:B------:R-:W-:-:S04]  /*6a90*/  MOV R3, 0x0 ;  /* 0x0000000000037802 */ /* 0x000fc80000000f00 */
[----:B------:R-:W-:Y:S05]  /*6aa0*/  RET.REL.NODEC R2 `(_ZN7cutlass13device_kernelINS_4gemm6kernel13GemmUniversalIN4cute5tupleIJiiiiEEENS1_10collective13CollectiveMmaINS1_35MainloopSm100TmaUmmaWarpSpecializedILi4ELi2ELi4ENS5_IJNS4_1CILi1EEESB_SB_EEEEENS5_IJNSA_ILi64EEESE_NSA_ILi128EEEEEEaNS5_IJlSB_lEEEaSH_NS4_8TiledMMAINS4_8MMA_AtomIJNS4_15SM100_MMA_S8_SSIaaiLi64ELi64ELNS4_4UMMA5MajorE0ELSM_0ELNSL_8SaturateE0EEEEEENS4_6LayoutISC_NS5_IJNSA_ILi0EEESR_SR_EEEEENS5_IJNS4_10UnderscoreESU_SU_EEEEENS4_13SM90_TMA_LOADENS4_14ComposedLayoutINS4_7SwizzleILi3ELi4ELi3EEENS4_18smem_ptr_flag_bitsILi8EEENSQ_INS5_IJNSA_ILi8EEESF_EEENS5_IJSF_SB_EEEEEEEvNS4_8identityESX_S17_vS18_EENS_8epilogue10collective18CollectiveEpilogueINS1A_23Sm100TmaWarpSpecializedILi1ELi1ELi32ELb0ELb0EEEJSG_NS5_IJNSQ_ISE_SB_EES1F_EEEaSH_aSH_NS1A_6fusion15FusionCallbacksIS1E_NS1H_17LinearCombinationIaiaiLNS_15FloatRoundStyleE2EEESG_S1G_JEEENS4_5SM1004TMEM4LOAD26SM100_TMEM_LOAD_16dp32b32xESX_NSY_INSZ_ILi2ELi4ELi3EEES12_NSQ_INS5_IJS13_SE_EEENS5_IJSE_SB_EEEEEEENS4_39AutoVectorizingCopyWithAssumedAlignmentILi128EEENS4_14SM90_TMA_STOREES1V_S1X_S1X_EEEvvEEEEvNT_6ParamsE) ;  /* 0xffffff9402547950 */ /* 0x000fea0003c3ffff */
        .weak           $__internal_2_$__cuda_sm10x_tcgen05_guardrail_trap_unallocated_columns_being_dealloced
        .type           $__internal_2_$__cuda_sm10x_tcgen05_guardrail_trap_unallocated_columns_being_dealloced,@function
        .size           $__internal_2_$__cuda_sm10x_tcgen05_guardrail_trap_unallocated_columns_being_dealloced,(.L_x_128 - $__internal_2_$__cuda_sm10x_tcgen05_guardrail_trap_unallocated_columns_being_dealloced)
$__internal_2_$__cuda_sm10x_tcgen05_guardrail_trap_unallocated_columns_being_dealloced:
[----:B------:R-:W-:Y:S05]  /*6ab0*/  BPT.TRAP 0x1 ;  /* 0x000000040000795c */ /* 0x000fea0000300000 */
[----:B------:R-:W-:-:S04]  /*6ac0*/  HFMA2 R3, -RZ, RZ, 0, 0 ;  /* 0x00000000ff037431 */ /* 0x000fc800000001ff */
[----:B------:R-:W-:Y:S05]  /*6ad0*/  RET.REL.NODEC R2 `(_ZN7cutlass13device_kernelINS_4gemm6kernel13GemmUniversalIN4cute5tupleIJiiiiEEENS1_10collective13CollectiveMmaINS1_35MainloopSm100TmaUmmaWarpSpecializedILi4ELi2ELi4ENS5_IJNS4_1CILi1EEESB_SB_EEEEENS5_IJNSA_ILi64EEESE_NSA_ILi128EEEEEEaNS5_IJlSB_lEEEaSH_NS4_8TiledMMAINS4_8MMA_AtomIJNS4_15SM100_MMA_S8_SSIaaiLi64ELi64ELNS4_4UMMA5MajorE0ELSM_0ELNSL_8SaturateE0EEEEEENS4_6LayoutISC_NS5_IJNSA_ILi0EEESR_SR_EEEEENS5_IJNS4_10UnderscoreESU_SU_EEEEENS4_13SM90_TMA_LOADENS4_14ComposedLayoutINS4_7SwizzleILi3ELi4ELi3EEENS4_18smem_ptr_flag_bitsILi8EEENSQ_INS5_IJNSA_ILi8EEESF_EEENS5_IJSF_SB_EEEEEEEvNS4_8identityESX_S17_vS18_EENS_8epilogue10collective18CollectiveEpilogueINS1A_23Sm100TmaWarpSpecializedILi1ELi1ELi32ELb0ELb0EEEJSG_NS5_IJNSQ_ISE_SB_EES1F_EEEaSH_aSH_NS1A_6fusion15FusionCallbacksIS1E_NS1H_17LinearCombinationIaiaiLNS_15FloatRoundStyleE2EEESG_S1G_JEEENS4_5SM1004TMEM4LOAD26SM100_TMEM_LOAD_16dp32b32xESX_NSY_INSZ_ILi2ELi4ELi3EEES12_NSQ_INS5_IJS13_SE_EEENS5_IJSE_SB_EEEEEEENS4_39AutoVectorizingCopyWithAssumedAlignmentILi128EEENS4_14SM90_TMA_STOREES1V_S1X_S1X_EEEvvEEEEvNT_6ParamsE) ;  /* 0xffffff9402487950 */ /* 0x000fea0003c3ffff */
.L_x_127:
[----:B------:R-:W-:-:S00]  /*6ae0*/  BRA `(.L_x_127) ;  /* 0xfffffffc00fc7947 */ /* 0x000fc0000383ffff */
[----:B------:R-:W-:-:S00]  /*6af0*/  NOP ;  /* 0x0000000000007918 */ /* 0x000fc00000000000 */
        /* <DEDUP_REMOVED lines=8> */
.L_x_128:


//--------------------- .nv.global.init           --------------------------
	.section	.nv.global.init,"aw",@progbits
.nv.global.init:
	.type		$str$27,@object
	.size		$str$27,($str$28 - $str$27)
$str$27:
        /*0000*/ 	.byte	0x28, 0x61, 0x64, 0x64, 0x72, 0x65, 0x73, 0x73, 0x20, 0x26, 0x20, 0x6d, 0x61, 0x73, 0x6b, 0x29
        /*0010*/ 	.byte	0x20, 0x3d, 0x3d, 0x20, 0x30, 0x00
	.type		$str$28,@object
	.size		$str$28,($str$26 - $str$28)
$str$28:
        /*0016*/ 	.byte	0x2f, 0x74, 0x6d, 0x70, 0x2f, 0x63, 0x75, 0x74, 0x6c, 0x61, 0x73, 0x73, 0x5f, 0x73, 0x77, 0x65
        /*0026*/ 	.byte	0x65, 0x70, 0x5f, 0x73, 0x72, 0x63, 0x2f, 0x69, 0x6e, 0x63, 0x6c, 0x75, 0x64, 0x65, 0x2f, 0x63
        /*0036*/ 	.byte	0x75, 0x74, 0x65, 0x2f, 0x70, 0x6f, 0x69, 0x6e, 0x74, 0x65, 0x72, 0x5f, 0x66, 0x6c, 0x61, 0x67
        /*0046*/ 	.byte	0x67, 0x65, 0x64, 0x2e, 0x68, 0x70, 0x70, 0x00
	.type		$str$26,@object
	.size		$str$26,($str$25 - $str$26)
$str$26:
        /*004e*/ 	.byte	0x2f, 0x74, 0x6d, 0x70, 0x2f, 0x63, 0x75, 0x74, 0x6c, 0x61, 0x73, 0x73, 0x5f, 0x73, 0x77, 0x65
        /*005e*/ 	.byte	0x65, 0x70, 0x5f, 0x73, 0x72, 0x63, 0x2f, 0x69, 0x6e, 0x63, 0x6c, 0x75, 0x64, 0x65, 0x2f, 0x63
        /*006e*/ 	.byte	0x75, 0x74, 0x65, 0x2f, 0x61, 0x74, 0x6f, 0x6d, 0x2f, 0x63, 0x6f, 0x70, 0x79, 0x5f, 0x74, 0x72
        /*007e*/ 	.byte	0x61, 0x69, 0x74, 0x73, 0x5f, 0x73, 0x6d, 0x31, 0x30, 0x30, 0x2e, 0x68, 0x70, 0x70, 0x00
	.type		$str$25,@object
	.size		$str$25,(__unnamed_1 - $str$25)
$str$25:
        /*008d*/ 	.byte	0x28, 0x28, 0x75, 0x69, 0x6e, 0x74, 0x33, 0x32, 0x5f, 0x74, 0x28, 0x74, 0x68, 0x72, 0x65, 0x61
        /*009d*/ 	.byte	0x64, 0x49, 0x64, 0x78, 0x2e, 0x78, 0x29, 0x20, 0x2f, 0x20, 0x33, 0x32, 0x29, 0x20, 0x25, 0x20
        /*00ad*/ 	.byte	0x34, 0x29, 0x20, 0x3d, 0x3d, 0x20, 0x28, 0x28, 0x28, 0x74, 0x6d, 0x65, 0x6d, 0x5f, 0x61, 0x64
        /*00bd*/ 	.byte	0x64, 0x72, 0x20, 0x3e, 0x3e, 0x20, 0x31, 0x36, 0x29, 0x20, 0x2f, 0x20, 0x33, 0x32, 0x29, 0x20
        /*00cd*/ 	.byte	0x25, 0x20, 0x34, 0x29, 0x00
	.type		__unnamed_1,@object
	.size		__unnamed_1,(__unnamed_2 - __unnamed_1)
__unnamed_1:
        /*00d2*/ 	.byte	0x61, 0x75, 0x74, 0x6f, 0x20, 0x63, 0x75, 0x74, 0x65, 0x3a, 0x3a, 0x61, 0x73, 0x5f, 0x70, 0x6f
        /* <DEDUP_REMOVED lines=24> */
        /*0262*/ 	.byte	0x00
	.type		__unnamed_2,@object
	.size		__unnamed_2,(.L_2 - __unnamed_2)
__unnamed_2:
        /* <DEDUP_REMOVED lines=41> */
.L_2:


//--------------------- .nv.shared._ZN7cutlass13device_kernelINS_4gemm6kernel13GemmUniversalIN4cute5tupleIJiiiiEEENS1_10collective13CollectiveMmaINS1_35MainloopSm100TmaUmmaWarpSpecializedILi4ELi2ELi4ENS5_IJNS4_1CILi1EEESB_SB_EEEEENS5_IJNSA_ILi64EEESE_NSA_ILi128EEEEEEaNS5_IJlSB_lEEEaSH_NS4_8TiledMMAINS4_8MMA_AtomIJNS4_15SM100_MMA_S8_SSIaaiLi64ELi64ELNS4_4UMMA5MajorE0ELSM_0ELNSL_8SaturateE0EEEEEENS4_6LayoutISC_NS5_IJNSA_ILi0EEESR_SR_EEEEENS5_IJNS4_10UnderscoreESU_SU_EEEEENS4_13SM90_TMA_LOADENS4_14ComposedLayoutINS4_7SwizzleILi3ELi4ELi3EEENS4_18smem_ptr_flag_bitsILi8EEENSQ_INS5_IJNSA_ILi8EEESF_EEENS5_IJSF_SB_EEEEEEEvNS4_8identityESX_S17_vS18_EENS_8epilogue10collective18CollectiveEpilogueINS1A_23Sm100TmaWarpSpecializedILi1ELi1ELi32ELb0ELb0EEEJSG_NS5_IJNSQ_ISE_SB_EES1F_EEEaSH_aSH_NS1A_6fusion15FusionCallbacksIS1E_NS1H_17LinearCombinationIaiaiLNS_15FloatRoundStyleE2EEESG_S1G_JEEENS4_5SM1004TMEM4LOAD26SM100_TMEM_LOAD_16dp32b32xESX_NSY_INSZ_ILi2ELi4ELi3EEES12_NSQ_INS5_IJS13_SE_EEENS5_IJSE_SB_EEEEEEENS4_39AutoVectorizingCopyWithAssumedAlignmentILi128EEENS4_14SM90_TMA_STOREES1V_S1X_S1X_EEEvvEEEEvNT_6ParamsE --------------------------
	.section	.nv.shared._ZN7cutlass13device_kernelINS_4gemm6kernel13GemmUniversalIN4cute5tupleIJiiiiEEENS1_10collective13CollectiveMmaINS1_35MainloopSm100TmaUmmaWarpSpecializedILi4ELi2ELi4ENS5_IJNS4_1CILi1EEESB_SB_EEEEENS5_IJNSA_ILi64EEESE_NSA_ILi128EEEEEEaNS5_IJlSB_lEEEaSH_NS4_8TiledMMAINS4_8MMA_AtomIJNS4_15SM100_MMA_S8_SSIaaiLi64ELi64ELNS4_4UMMA5MajorE0ELSM_0ELNSL_8SaturateE0EEEEEENS4_6LayoutISC_NS5_IJNSA_ILi0EEESR_SR_EEEEENS5_IJNS4_10UnderscoreESU_SU_EEEEENS4_13SM90_TMA_LOADENS4_14ComposedLayoutINS4_7SwizzleILi3ELi4ELi3EEENS4_18smem_ptr_flag_bitsILi8EEENSQ_INS5_IJNSA_ILi8EEESF_EEENS5_IJSF_SB_EEEEEEEvNS4_8identityESX_S17_vS18_EENS_8epilogue10collective18CollectiveEpilogueINS1A_23Sm100TmaWarpSpecializedILi1ELi1ELi32ELb0ELb0EEEJSG_NS5_IJNSQ_ISE_SB_EES1F_EEEaSH_aSH_NS1A_6fusion15FusionCallbacksIS1E_NS1H_17LinearCombinationIaiaiLNS_15FloatRoundStyleE2EEESG_S1G_JEEENS4_5SM1004TMEM4LOAD26SM100_TMEM_LOAD_16dp32b32xESX_NSY_INSZ_ILi2ELi4ELi3EEES12_NSQ_INS5_IJS13_SE_EEENS5_IJSE_SB_EEEEEEENS4_39AutoVectorizingCopyWithAssumedAlignmentILi128EEENS4_14SM90_TMA_STOREES1V_S1X_S1X_EEEvvEEEEvNT_6ParamsE,"aw",@nobits
	.sectionflags	@""
	.align	16
	.zero		1024


//--------------------- .nv.shared.reserved.0     --------------------------
	.section	.nv.shared.reserved.0,"aw",@nobits
	.weak		__nv_reservedSMEM_offset_0_alias
	.size		__nv_reservedSMEM_offset_0_alias, 0, 64
	.other		__nv_reservedSMEM_offset_0_alias,@"STO_CUDA_RESERVED_SHARED STV_DEFAULT"
__nv_reservedSMEM_offset_0_alias:
	.zero		0
.nv.shared.reserved.0:
	.zero		64
	.weak		__nv_reservedSMEM_tcgen05_partition
	.type		__nv_reservedSMEM_tcgen05_partition,@object
	.size		__nv_reservedSMEM_tcgen05_partition,(.L_0 - __nv_reservedSMEM_tcgen05_partition)
__nv_reservedSMEM_tcgen05_partition:
	.zero		32
.L_0:


//--------------------- .nv.global                --------------------------
	.section	.nv.global,"aw",@nobits
.nv.global:
	.type		_ZN39_INTERNAL_67592fa5_4_k_cu_2d5cb7c9_92384cute1_E,@object
	.size		_ZN39_INTERNAL_67592fa5_4_k_cu_2d5cb7c9_92384cute1_E,(_ZN39_INTERNAL_67592fa5_4_k_cu_2d5cb7c9_92384cuda3std3__45__cpo6cbeginE - _ZN39_INTERNAL_67592fa5_4_k_cu_2d5cb7c9_92384cute1_E)
_ZN39_INTERNAL_67592fa5_4_k_cu_2d5cb7c9_92384cute1_E:
	.zero		1
	.type		_ZN39_INTERNAL_67592fa5_4_k_cu_2d5cb7c9_92384cuda3std3__45__cpo6cbeginE,@object
	.size		_ZN39_INTERNAL_67592fa5_4_k_cu_2d5cb7c9_92384cuda3std3__45__cpo6cbeginE,(_ZN39_INTERNAL_67592fa5_4_k_cu_2d5cb7c9_92384cuda3std3__48in_placeE - _ZN39_INTERNAL_67592fa5_4_k_cu_2d5cb7c9_92384cuda3std3__45__cpo6cbeginE)
_ZN39_INTERNAL_67592fa5_4_k_cu_2d5cb7c9_92384cuda3std3__45__cpo6cbeginE:
	.zero		1
	.type		_ZN39_INTERNAL_67592fa5_4_k_cu_2d5cb7c9_92384cuda3std3__48in_placeE,@object
	.size		_ZN39_INTERNAL_67592fa5_4_k_cu_2d5cb7c9_92384cuda3std3__48in_placeE,(_ZN39_INTERNAL_67592fa5_4_k_cu_2d5cb7c9_92384cuda3std6ranges3__45__cpo9iter_moveE - _ZN39_INTERNAL_67592fa5_4_k_cu_2d5cb7c9_92384cuda3std3__48in_placeE)
_ZN39_INTERNAL_67592fa5_4_k_cu_2d5cb7c9_92384cuda3std3__48in_placeE:
	.zero		1
	.type		_ZN39_INTERNAL_67592fa5_4_k_cu_2d5cb7c9_92384cuda3std6ranges3__45__cpo9iter_moveE,@object
	.size		_ZN39_INTERNAL_67592fa5_4_k_cu_2d5cb7c9_92384cuda3std6ranges3__45__cpo9iter_moveE,(_ZN39_INTERNAL_67592fa5_4_k_cu_2d5cb7c9_92384cuda3std3__45__cpo5beginE - _ZN39_INTERNAL_67592fa5_4_k_cu_2d5cb7c9_92384cuda3std6ranges3__45__cpo9iter_moveE)
_ZN39_INTERNAL_67592fa5_4_k_cu_2d5cb7c9_92384cuda3std6ranges3__45__cpo9iter_moveE:
	.zero		1
	.type		_ZN39_INTERNAL_67592fa5_4_k_cu_2d5cb7c9_92384cuda3std3__45__cpo5beginE,@object
	.size		_ZN39_INTERNAL_67592fa5_4_k_cu_2d5cb7c9_92384cuda3std3__45__cpo5beginE,(_ZN39_INTERNAL_67592fa5_4_k_cu_2d5cb7c9_92384cuda3std3__441_GLOBAL__N__67592fa5_4_k_cu_2d5cb7c9_92386ignoreE - _ZN39_INTERNAL_67592fa5_4_k_cu_2d5cb7c9_92384cuda3std3__45__cpo5beginE)
_ZN39_INTERNAL_67592fa5_4_k_cu_2d5cb7c9_92384cuda3std3__45__cpo5beginE:
	.zero		1
	.type		_ZN39_INTERNAL_67592fa5_4_k_cu_2d5cb7c9_92384cuda3std3__441_GLOBAL__N__67592fa5_4_k_cu_2d5cb7c9_92386ignoreE,@object
	.size		_ZN39_INTERNAL_67592fa5_4_k_cu_2d5cb7c9_92384cuda3std3__441_GLOBAL__N__67592fa5_4_k_cu_2d5cb7c9_92386ignoreE,(_ZN39_INTERNAL_67592fa5_4_k_cu_2d5cb7c9_92384cute7productE - _ZN39_INTERNAL_67592fa5_4_k_cu_2d5cb7c9_92384cuda3std3__441_GLOBAL__N__67592fa5_4_k_cu_2d5cb7c9_92386ignoreE)
_ZN39_INTERNAL_67592fa5_4_k_cu_2d5cb7c9_92384cuda3std3__441_GLOBAL__N__67592fa5_4_k_cu_2d5cb7c9_92386ignoreE:
	.zero		1
	.type		_ZN39_INTERNAL_67592fa5_4_k_cu_2d5cb7c9_92384cute7productE,@object
	.size		_ZN39_INTERNAL_67592fa5_4_k_cu_2d5cb7c9_92384cute7productE,(_ZN39_INTERNAL_67592fa5_4_k_cu_2d5cb7c9_92384cuda3std3__45__cpo3endE - _ZN39_INTERNAL_67592fa5_4_k_cu_2d5cb7c9_92384cute7productE)
_ZN39_INTERNAL_67592fa5_4_k_cu_2d5cb7c9_92384cute7productE:
	.zero		1
	.type		_ZN39_INTERNAL_67592fa5_4_k_cu_2d5cb7c9_92384cuda3std3__45__cpo3endE,@object
	.size		_ZN39_INTERNAL_67592fa5_4_k_cu_2d5cb7c9_92384cuda3std3__45__cpo3endE,(_ZN39_INTERNAL_67592fa5_4_k_cu_2d5cb7c9_92384cuda3std3__419piecewise_constructE - _ZN39_INTERNAL_67592fa5_4_k_cu_2d5cb7c9_92384cuda3std3__45__cpo3endE)
_ZN39_INTERNAL_67592fa5_4_k_cu_2d5cb7c9_92384cuda3std3__45__cpo3endE:
	.zero		1
	.type		_ZN39_INTERNAL_67592fa5_4_k_cu_2d5cb7c9_92384cuda3std3__419piecewise_constructE,@object
	.size		_ZN39_INTERNAL_67592fa5_4_k_cu_2d5cb7c9_92384cuda3std3__419piecewise_constructE,(_ZN39_INTERNAL_67592fa5_4_k_cu_2d5cb7c9_92384cuda3std3__45__cpo4cendE - _ZN39_INTERNAL_67592fa5_4_k_cu_2d5cb7c9_92384cuda3std3__419piecewise_constructE)
_ZN39_INTERNAL_67592fa5_4_k_cu_2d5cb7c9_92384cuda3std3__419piecewise_constructE:
	.zero		1
	.type		_ZN39_INTERNAL_67592fa5_4_k_cu_2d5cb7c9_92384cuda3std3__45__cpo4cendE,@object
	.size		_ZN39_INTERNAL_67592fa5_4_k_cu_2d5cb7c9_92384cuda3std3__45__cpo4cendE,(_ZN39_INTERNAL_67592fa5_4_k_cu_2d5cb7c9_92384cuda3std6ranges3__45__cpo4swapE - _ZN39_INTERNAL_67592fa5_4_k_cu_2d5cb7c9_92384cuda3std3__45__cpo4cendE)
_ZN39_INTERNAL_67592fa5_4_k_cu_2d5cb7c9_92384cuda3std3__45__cpo4cendE:
	.zero		1
	.type		_ZN39_INTERNAL_67592fa5_4_k_cu_2d5cb7c9_92384cuda3std6ranges3__45__cpo4swapE,@object
	.size		_ZN39_INTERNAL_67592fa5_4_k_cu_2d5cb7c9_92384cuda3std6ranges3__45__cpo4swapE,(.L_10 - _ZN39_INTERNAL_67592fa5_4_k_cu_2d5cb7c9_92384cuda3std6ranges3__45__cpo4swapE)
_ZN39_INTERNAL_67592fa5_4_k_cu_2d5cb7c9_92384cuda3std6ranges3__45__cpo4swapE:
	.zero		1
.L_10:


//--------------------- .nv.constant0._ZN7cutlass13device_kernelINS_4gemm6kernel13GemmUniversalIN4cute5tupleIJiiiiEEENS1_10collective13CollectiveMmaINS1_35MainloopSm100TmaUmmaWarpSpecializedILi4ELi2ELi4ENS5_IJNS4_1CILi1EEESB_SB_EEEEENS5_IJNSA_ILi64EEESE_NSA_ILi128EEEEEEaNS5_IJlSB_lEEEaSH_NS4_8TiledMMAINS4_8MMA_AtomIJNS4_15SM100_MMA_S8_SSIaaiLi64ELi64ELNS4_4UMMA5MajorE0ELSM_0ELNSL_8SaturateE0EEEEEENS4_6LayoutISC_NS5_IJNSA_ILi0EEESR_SR_EEEEENS5_IJNS4_10UnderscoreESU_SU_EEEEENS4_13SM90_TMA_LOADENS4_14ComposedLayoutINS4_7SwizzleILi3ELi4ELi3EEENS4_18smem_ptr_flag_bitsILi8EEENSQ_INS5_IJNSA_ILi8EEESF_EEENS5_IJSF_SB_EEEEEEEvNS4_8identityESX_S17_vS18_EENS_8epilogue10collective18CollectiveEpilogueINS1A_23Sm100TmaWarpSpecializedILi1ELi1ELi32ELb0ELb0EEEJSG_NS5_IJNSQ_ISE_SB_EES1F_EEEaSH_aSH_NS1A_6fusion15FusionCallbacksIS1E_NS1H_17LinearCombinationIaiaiLNS_15FloatRoundStyleE2EEESG_S1G_JEEENS4_5SM1004TMEM4LOAD26SM100_TMEM_LOAD_16dp32b32xESX_NSY_INSZ_ILi2ELi4ELi3EEES12_NSQ_INS5_IJS13_SE_EEENS5_IJSE_SB_EEEEEEENS4_39AutoVectorizingCopyWithAssumedAlignmentILi128EEENS4_14SM90_TMA_STOREES1V_S1X_S1X_EEEvvEEEEvNT_6ParamsE --------------------------
	.section	.nv.constant0._ZN7cutlass13device_kernelINS_4gemm6kernel13GemmUniversalIN4cute5tupleIJiiiiEEENS1_10collective13CollectiveMmaINS1_35MainloopSm100TmaUmmaWarpSpecializedILi4ELi2ELi4ENS5_IJNS4_1CILi1EEESB_SB_EEEEENS5_IJNSA_ILi64EEESE_NSA_ILi128EEEEEEaNS5_IJlSB_lEEEaSH_NS4_8TiledMMAINS4_8MMA_AtomIJNS4_15SM100_MMA_S8_SSIaaiLi64ELi64ELNS4_4UMMA5MajorE0ELSM_0ELNSL_8SaturateE0EEEEEENS4_6LayoutISC_NS5_IJNSA_ILi0EEESR_SR_EEEEENS5_IJNS4_10UnderscoreESU_SU_EEEEENS4_13SM90_TMA_LOADENS4_14ComposedLayoutINS4_7SwizzleILi3ELi4ELi3EEENS4_18smem_ptr_flag_bitsILi8EEENSQ_INS5_IJNSA_ILi8EEESF_EEENS5_IJSF_SB_EEEEEEEvNS4_8identityESX_S17_vS18_EENS_8epilogue10collective18CollectiveEpilogueINS1A_23Sm100TmaWarpSpecializedILi1ELi1ELi32ELb0ELb0EEEJSG_NS5_IJNSQ_ISE_SB_EES1F_EEEaSH_aSH_NS1A_6fusion15FusionCallbacksIS1E_NS1H_17LinearCombinationIaiaiLNS_15FloatRoundStyleE2EEESG_S1G_JEEENS4_5SM1004TMEM4LOAD26SM100_TMEM_LOAD_16dp32b32xESX_NSY_INSZ_ILi2ELi4ELi3EEES12_NSQ_INS5_IJS13_SE_EEENS5_IJSE_SB_EEEEEEENS4_39AutoVectorizingCopyWithAssumedAlignmentILi128EEENS4_14SM90_TMA_STOREES1V_S1X_S1X_EEEvvEEEEvNT_6ParamsE,"a",@progbits
	.sectionflags	@""
	.align	4
.nv.constant0._ZN7cutlass13device_kernelINS_4gemm6kernel13GemmUniversalIN4cute5tupleIJiiiiEEENS1_10collective13CollectiveMmaINS1_35MainloopSm100TmaUmmaWarpSpecializedILi4ELi2ELi4ENS5_IJNS4_1CILi1EEESB_SB_EEEEENS5_IJNSA_ILi64EEESE_NSA_ILi128EEEEEEaNS5_IJlSB_lEEEaSH_NS4_8TiledMMAINS4_8MMA_AtomIJNS4_15SM100_MMA_S8_SSIaaiLi64ELi64ELNS4_4UMMA5MajorE0ELSM_0ELNSL_8SaturateE0EEEEEENS4_6LayoutISC_NS5_IJNSA_ILi0EEESR_SR_EEEEENS5_IJNS4_10UnderscoreESU_SU_EEEEENS4_13SM90_TMA_LOADENS4_14ComposedLayoutINS4_7SwizzleILi3ELi4ELi3EEENS4_18smem_ptr_flag_bitsILi8EEENSQ_INS5_IJNSA_ILi8EEESF_EEENS5_IJSF_SB_EEEEEEEvNS4_8identityESX_S17_vS18_EENS_8epilogue10collective18CollectiveEpilogueINS1A_23Sm100TmaWarpSpecializedILi1ELi1ELi32ELb0ELb0EEEJSG_NS5_IJNSQ_ISE_SB_EES1F_EEEaSH_aSH_NS1A_6fusion15FusionCallbacksIS1E_NS1H_17LinearCombinationIaiaiLNS_15FloatRoundStyleE2EEESG_S1G_JEEENS4_5SM1004TMEM4LOAD26SM100_TMEM_LOAD_16dp32b32xESX_NSY_INSZ_ILi2ELi4ELi3EEES12_NSQ_INS5_IJS13_SE_EEENS5_IJSE_SB_EEEEEEENS4_39AutoVectorizingCopyWithAssumedAlignmentILi128EEENS4_14SM90_TMA_STOREES1V_S1X_S1X_EEEvvEEEEvNT_6ParamsE:
	.zero		2944


//--------------------- SYMBOLS --------------------------

	.type		.nv.reservedSmem.offset0,@object
	.size		.nv.reservedSmem.offset0,0x4
	.type		.nv.reservedSmem.cap,@object
	.size		.nv.reservedSmem.cap,0x4
	.type		__assertfail,@function
